// auto-generated by cutlass_sweep.gemm — config: {"arch": "sm_90", "cluster_m": 1, "cluster_n": 1, "dtype": "e4m3", "dtype_b": "e4m3", "layout": "nt", "stages": 0, "tile_k": 128, "tile_m": 128, "tile_n": 64}
#include "cutlass/cutlass.h"
#include "cutlass/gemm/collective/collective_builder.hpp"
#include "cutlass/gemm/device/gemm_universal_adapter.h"
#include "cutlass/gemm/kernel/gemm_universal.hpp"
#include "cutlass/epilogue/collective/collective_builder.hpp"

using ElemA = cutlass::float_e4m3_t;
using ElemB = cutlass::float_e4m3_t;
using ElemCD = cutlass::float_e4m3_t;
using Acc  = float;
using TileShape    = cute::Shape<cute::_128, cute::_64, cute::_128>;
using ClusterShape = cute::Shape<cute::_1, cute::_1, cute::_1>;

using CollectiveEpilogue = typename cutlass::epilogue::collective::CollectiveBuilder<
    cutlass::arch::Sm90, cutlass::arch::OpClassTensorOp,
    TileShape, ClusterShape,
    cutlass::epilogue::collective::EpilogueTileAuto,
    Acc, Acc,
    ElemCD, cutlass::layout::RowMajor, 128 / cutlass::sizeof_bits<ElemCD>::value,
    ElemCD, cutlass::layout::RowMajor, 128 / cutlass::sizeof_bits<ElemCD>::value,
    cutlass::epilogue::collective::EpilogueScheduleAuto
  >::CollectiveOp;

using CollectiveMainloop = typename cutlass::gemm::collective::CollectiveBuilder<
    cutlass::arch::Sm90, cutlass::arch::OpClassTensorOp,
    ElemA, cutlass::layout::RowMajor, 128 / cutlass::sizeof_bits<ElemA>::value,
    ElemB, cutlass::layout::ColumnMajor, 128 / cutlass::sizeof_bits<ElemB>::value,
    Acc,
    TileShape, ClusterShape,
    cutlass::gemm::collective::StageCountAutoCarveout<static_cast<int>(sizeof(typename CollectiveEpilogue::SharedStorage))>,
    cutlass::gemm::collective::KernelScheduleAuto
  >::CollectiveOp;

using GemmKernel = cutlass::gemm::kernel::GemmUniversal<
    cute::Shape<int,int,int,int>,
    CollectiveMainloop,
    CollectiveEpilogue
>;
using Gemm = cutlass::gemm::device::GemmUniversalAdapter<GemmKernel>;

// Force the device kernel symbol into the cubin without needing a host main.
auto* _anchor = &cutlass::device_kernel<GemmKernel>;


// ===== COMPILED SASS (sm_90a) =====

	.target	sm_90a

	.elftype	@"ET_EXEC"


//--------------------- .note.nv.tkinfo           --------------------------
	.section	.note.nv.tkinfo,"",@"SHT_NOTE"
	.sectionflags	@"SHF_NOTE_NV_TKINFO"
	.tkinfo
        /*0018*/ 	.word	0x00000002
        /*0030*/ 	.string	""
        /*0030*/ 	.string	"ptxas"
        /*0030*/ 	.string	"Cuda compilation tools, release 13.0, V13.0.88"
        /*0030*/ 	.string	"Build cuda_13.0.r13.0/compiler.36424714_0"
        /*0030*/ 	.string	"-arch sm_90a -m 64 "



//--------------------- .note.nv.cuinfo           --------------------------
	.section	.note.nv.cuinfo,"",@"SHT_NOTE"
	.sectionflags	@"SHF_NOTE_NV_CUINFO"
        /*0018*/ 	.short	0x0002
        /*001a*/ 	.short	0x005a
        /*001c*/ 	.short	0x0082
	.zero		2


//--------------------- .nv.info                  --------------------------
	.section	.nv.info,"",@"SHT_CUDA_INFO"
	.align	4


	//----- nvinfo : EIATTR_REGCOUNT
	.align		4
        /*0000*/ 	.byte	0x04, 0x2f
        /*0002*/ 	.short	(.L_12 - .L_11)
	.align		4
.L_11:
        /*0004*/ 	.word	index@(_ZN7cutlass13device_kernelINS_4gemm6kernel13GemmUniversalIN4cute5tupleIJiiiiEEENS1_10collective13CollectiveMmaINS1_37MainloopSm90TmaGmmaWarpSpecializedFP8ILi9ENS5_IJNS4_1CILi1EEESB_SB_EEENS1_35KernelTmaWarpSpecializedCooperativeEEENS5_IJNSA_ILi128EEENSA_ILi64EEESF_EEENS_12float_e4m3_tENS5_IJlSB_lEEESI_SJ_NS4_8TiledMMAINS4_8MMA_AtomIJNS4_4SM904GMMA30MMA_64x64x32_F32E4M3E4M3_SS_TNILNSN_7ScaleInE1ELSP_1EEEEEENS4_6LayoutINS5_IJNSA_ILi2EEESB_SB_EEENS5_IJSB_NSA_ILi0EEESV_EEEEENS5_IJNS4_10UnderscoreESY_SY_EEEEENS4_13SM90_TMA_LOADENS4_14ComposedLayoutINS4_7SwizzleILi3ELi4ELi3EEENS4_18smem_ptr_flag_bitsILi8EEENSS_INS5_IJNSA_ILi8EEESF_EEENS5_IJSF_SB_EEEEEEEvNS4_8identityES11_S1B_vS1C_EENS_8epilogue10collective6detail29Sm90TmaWarpSpecializedAdapterINS1F_15DefaultEpilogueISI_SJ_SJ_NS1E_6thread17LinearCombinationISI_Li1EffLNS1J_9ScaleType4KindE0ELNS_15FloatRoundStyleE2ESI_EENS1_15EpilogueDefaultEEEEEvvEEEEvNT_6ParamsE)
        /*0008*/ 	.word	0x000000a8


	//----- nvinfo : EIATTR_FRAME_SIZE
	.align		4
.L_12:
        /*000c*/ 	.byte	0x04, 0x11
        /*000e*/ 	.short	(.L_14 - .L_13)
	.align		4
.L_13:
        /*0010*/ 	.word	index@(_ZN7cutlass13device_kernelINS_4gemm6kernel13GemmUniversalIN4cute5tupleIJiiiiEEENS1_10collective13CollectiveMmaINS1_37MainloopSm90TmaGmmaWarpSpecializedFP8ILi9ENS5_IJNS4_1CILi1EEESB_SB_EEENS1_35KernelTmaWarpSpecializedCooperativeEEENS5_IJNSA_ILi128EEENSA_ILi64EEESF_EEENS_12float_e4m3_tENS5_IJlSB_lEEESI_SJ_NS4_8TiledMMAINS4_8MMA_AtomIJNS4_4SM904GMMA30MMA_64x64x32_F32E4M3E4M3_SS_TNILNSN_7ScaleInE1ELSP_1EEEEEENS4_6LayoutINS5_IJNSA_ILi2EEESB_SB_EEENS5_IJSB_NSA_ILi0EEESV_EEEEENS5_IJNS4_10UnderscoreESY_SY_EEEEENS4_13SM90_TMA_LOADENS4_14ComposedLayoutINS4_7SwizzleILi3ELi4ELi3EEENS4_18smem_ptr_flag_bitsILi8EEENSS_INS5_IJNSA_ILi8EEESF_EEENS5_IJSF_SB_EEEEEEEvNS4_8identityES11_S1B_vS1C_EENS_8epilogue10collective6detail29Sm90TmaWarpSpecializedAdapterINS1F_15DefaultEpilogueISI_SJ_SJ_NS1E_6thread17LinearCombinationISI_Li1EffLNS1J_9ScaleType4KindE0ELNS_15FloatRoundStyleE2ESI_EENS1_15EpilogueDefaultEEEEEvvEEEEvNT_6ParamsE)
        /*0014*/ 	.word	0x00000000


	//----- nvinfo : EIATTR_MIN_STACK_SIZE
	.align		4
.L_14:
        /*0018*/ 	.byte	0x04, 0x12
        /*001a*/ 	.short	(.L_16 - .L_15)
	.align		4
.L_15:
        /*001c*/ 	.word	index@(_ZN7cutlass13device_kernelINS_4gemm6kernel13GemmUniversalIN4cute5tupleIJiiiiEEENS1_10collective13CollectiveMmaINS1_37MainloopSm90TmaGmmaWarpSpecializedFP8ILi9ENS5_IJNS4_1CILi1EEESB_SB_EEENS1_35KernelTmaWarpSpecializedCooperativeEEENS5_IJNSA_ILi128EEENSA_ILi64EEESF_EEENS_12float_e4m3_tENS5_IJlSB_lEEESI_SJ_NS4_8TiledMMAINS4_8MMA_AtomIJNS4_4SM904GMMA30MMA_64x64x32_F32E4M3E4M3_SS_TNILNSN_7ScaleInE1ELSP_1EEEEEENS4_6LayoutINS5_IJNSA_ILi2EEESB_SB_EEENS5_IJSB_NSA_ILi0EEESV_EEEEENS5_IJNS4_10UnderscoreESY_SY_EEEEENS4_13SM90_TMA_LOADENS4_14ComposedLayoutINS4_7SwizzleILi3ELi4ELi3EEENS4_18smem_ptr_flag_bitsILi8EEENSS_INS5_IJNSA_ILi8EEESF_EEENS5_IJSF_SB_EEEEEEEvNS4_8identityES11_S1B_vS1C_EENS_8epilogue10collective6detail29Sm90TmaWarpSpecializedAdapterINS1F_15DefaultEpilogueISI_SJ_SJ_NS1E_6thread17LinearCombinationISI_Li1EffLNS1J_9ScaleType4KindE0ELNS_15FloatRoundStyleE2ESI_EENS1_15EpilogueDefaultEEEEEvvEEEEvNT_6ParamsE)
        /*0020*/ 	.word	0x00000000
.L_16:


//--------------------- .nv.compat                --------------------------
	.section	.nv.compat,"",@"SHT_CUDA_COMPAT_INFO"
	.align	4
        /*0000*/ 	.byte	0x02, 0x09, 0x01, 0x00, 0x02, 0x02, 0x04, 0x00, 0x02, 0x05, 0x05, 0x00, 0x03, 0x07, 0x01, 0x01
        /*0010*/ 	.byte	0x02, 0x03, 0x01, 0x00, 0x02, 0x06, 0x01, 0x00, 0x04, 0x0b, 0x08, 0x00, 0x00, 0x00, 0x00, 0x00
        /*0020*/ 	.byte	0x00, 0x00, 0x00, 0x00


//--------------------- .nv.info._ZN7cutlass13device_kernelINS_4gemm6kernel13GemmUniversalIN4cute5tupleIJiiiiEEENS1_10collective13CollectiveMmaINS1_37MainloopSm90TmaGmmaWarpSpecializedFP8ILi9ENS5_IJNS4_1CILi1EEESB_SB_EEENS1_35KernelTmaWarpSpecializedCooperativeEEENS5_IJNSA_ILi128EEENSA_ILi64EEESF_EEENS_12float_e4m3_tENS5_IJlSB_lEEESI_SJ_NS4_8TiledMMAINS4_8MMA_AtomIJNS4_4SM904GMMA30MMA_64x64x32_F32E4M3E4M3_SS_TNILNSN_7ScaleInE1ELSP_1EEEEEENS4_6LayoutINS5_IJNSA_ILi2EEESB_SB_EEENS5_IJSB_NSA_ILi0EEESV_EEEEENS5_IJNS4_10UnderscoreESY_SY_EEEEENS4_13SM90_TMA_LOADENS4_14ComposedLayoutINS4_7SwizzleILi3ELi4ELi3EEENS4_18smem_ptr_flag_bitsILi8EEENSS_INS5_IJNSA_ILi8EEESF_EEENS5_IJSF_SB_EEEEEEEvNS4_8identityES11_S1B_vS1C_EENS_8epilogue10collective6detail29Sm90TmaWarpSpecializedAdapterINS1F_15DefaultEpilogueISI_SJ_SJ_NS1E_6thread17LinearCombinationISI_Li1EffLNS1J_9ScaleType4KindE0ELNS_15FloatRoundStyleE2ESI_EENS1_15EpilogueDefaultEEEEEvvEEEEvNT_6ParamsE --------------------------
	.section	.nv.info._ZN7cutlass13device_kernelINS_4gemm6kernel13GemmUniversalIN4cute5tupleIJiiiiEEENS1_10collective13CollectiveMmaINS1_37MainloopSm90TmaGmmaWarpSpecializedFP8ILi9ENS5_IJNS4_1CILi1EEESB_SB_EEENS1_35KernelTmaWarpSpecializedCooperativeEEENS5_IJNSA_ILi128EEENSA_ILi64EEESF_EEENS_12float_e4m3_tENS5_IJlSB_lEEESI_SJ_NS4_8TiledMMAINS4_8MMA_AtomIJNS4_4SM904GMMA30MMA_64x64x32_F32E4M3E4M3_SS_TNILNSN_7ScaleInE1ELSP_1EEEEEENS4_6LayoutINS5_IJNSA_ILi2EEESB_SB_EEENS5_IJSB_NSA_ILi0EEESV_EEEEENS5_IJNS4_10UnderscoreESY_SY_EEEEENS4_13SM90_TMA_LOADENS4_14ComposedLayoutINS4_7SwizzleILi3ELi4ELi3EEENS4_18smem_ptr_flag_bitsILi8EEENSS_INS5_IJNSA_ILi8EEESF_EEENS5_IJSF_SB_EEEEEEEvNS4_8identityES11_S1B_vS1C_EENS_8epilogue10collective6detail29Sm90TmaWarpSpecializedAdapterINS1F_15DefaultEpilogueISI_SJ_SJ_NS1E_6thread17LinearCombinationISI_Li1EffLNS1J_9ScaleType4KindE0ELNS_15FloatRoundStyleE2ESI_EENS1_15EpilogueDefaultEEEEEvvEEEEvNT_6ParamsE,"",@"SHT_CUDA_INFO"
	.sectionflags	@""
	.align	4


	//----- nvinfo : EIATTR_CUDA_API_VERSION
	.align		4
        /*0000*/ 	.byte	0x04, 0x37
        /*0002*/ 	.short	(.L_18 - .L_17)
.L_17:
        /*0004*/ 	.word	0x00000082


	//----- nvinfo : EIATTR_KPARAM_INFO
	.align		4
.L_18:
        /*0008*/ 	.byte	0x04, 0x17
        /*000a*/ 	.short	(.L_20 - .L_19)
.L_19:
        /*000c*/ 	.word	0x00000000
        /*0010*/ 	.short	0x0000
        /*0012*/ 	.short	0x0070
        /*0014*/ 	.byte	0x00, 0xf0, 0x01, 0x10


	//----- nvinfo : EIATTR_SPARSE_MMA_MASK
	.align		4
.L_20:
        /*0018*/ 	.byte	0x03, 0x50
        /*001a*/ 	.short	0x0000


	//----- nvinfo : EIATTR_MAXREG_COUNT
	.align		4
        /*001c*/ 	.byte	0x03, 0x1b
        /*001e*/ 	.short	0x00a8


	//----- nvinfo : EIATTR_NUM_BARRIERS
	.align		4
        /*0020*/ 	.byte	0x02, 0x4c
        /*0022*/ 	.byte	0x01
	.zero		1


	//----- nvinfo : EIATTR_MERCURY_ISA_VERSION
	.align		4
        /*0024*/ 	.byte	0x03, 0x5f
        /*0026*/ 	.short	0x0101


	//----- nvinfo : EIATTR_INT_WARP_WIDE_INSTR_OFFSETS
	.align		4
        /*0028*/ 	.byte	0x04, 0x31
        /*002a*/ 	.short	(.L_22 - .L_21)


	//   ....[0]....
.L_21:
        /*002c*/ 	.word	0x00000470


	//   ....[1]....
        /*0030*/ 	.word	0x00000480


	//   ....[2]....
        /*0034*/ 	.word	0x00000590


	//----- nvinfo : EIATTR_COOP_GROUP_MASK_REGIDS
	.align		4
.L_22:
        /*0038*/ 	.byte	0x04, 0x29
        /*003a*/ 	.short	(.L_24 - .L_23)


	//   ....[0]....
.L_23:
        /*003c*/ 	.word	0xffffffff


	//   ....[1]....
        /*0040*/ 	.word	0xffffffff


	//   ....[2]....
        /*0044*/ 	.word	0xffffffff


	//   ....[3]....
        /*0048*/ 	.word	0xffffffff


	//   ....[4]....
        /*004c*/ 	.word	0xffffffff


	//----- nvinfo : EIATTR_COOP_GROUP_INSTR_OFFSETS
	.align		4
.L_24:
        /*0050*/ 	.byte	0x04, 0x28
        /*0052*/ 	.short	(.L_26 - .L_25)


	//   ....[0]....
.L_25:
        /*0054*/ 	.word	0x00000060


	//   ....[1]....
        /*0058*/ 	.word	0x00000070


	//   ....[2]....
        /*005c*/ 	.word	0x00000130


	//   ....[3]....
        /*0060*/ 	.word	0x00000390


	//   ....[4]....
        /*0064*/ 	.word	0x000010b0


	//----- nvinfo : EIATTR_REG_RECONFIG
	.align		4
.L_26:
        /*0068*/ 	.byte	0x01, 0x54
	.zero		2


	//----- nvinfo : EIATTR_MBARRIER_INSTR_OFFSETS
	.align		4
        /*006c*/ 	.byte	0x04, 0x39
        /*006e*/ 	.short	(.L_28 - .L_27)


	//   ....[0]....
.L_27:
        /*0070*/ 	.word	0x00000250
        /*0074*/ 	.word	0x000000ff
        /*0078*/ 	.word	0x00000000
        /*007c*/ 	.short	0x0100
        /*007e*/ 	.byte	0x08
	.zero		1


	//   ....[1]....
        /*0080*/ 	.word	0x00000260
        /*0084*/ 	.word	0x000000ff
        /*0088*/ 	.word	0x00000048
        /*008c*/ 	.short	0x0100
        /*008e*/ 	.byte	0x08
	.zero		1


	//   ....[2]....
        /*0090*/ 	.word	0x00000270
        /*0094*/ 	.word	0x000000ff
        /*0098*/ 	.word	0x00000008
        /*009c*/ 	.short	0x0100
        /*009e*/ 	.byte	0x08
	.zero		1


	//   ....[3]....
        /*00a0*/ 	.word	0x00000280
        /*00a4*/ 	.word	0x000000ff
        /*00a8*/ 	.word	0x00000050
        /*00ac*/ 	.short	0x0100
        /*00ae*/ 	.byte	0x08
	.zero		1


	//   ....[4]....
        /*00b0*/ 	.word	0x00000290
        /*00b4*/ 	.word	0x000000ff
        /*00b8*/ 	.word	0x00000010
        /*00bc*/ 	.short	0x0100
        /*00be*/ 	.byte	0x08
	.zero		1


	//   ....[5]....
        /*00c0*/ 	.word	0x000002a0
        /*00c4*/ 	.word	0x000000ff
        /*00c8*/ 	.word	0x00000058
        /*00cc*/ 	.short	0x0100
        /*00ce*/ 	.byte	0x08
	.zero		1


	//   ....[6]....
        /*00d0*/ 	.word	0x000002b0
        /*00d4*/ 	.word	0x000000ff
        /*00d8*/ 	.word	0x00000018
        /*00dc*/ 	.short	0x0100
        /*00de*/ 	.byte	0x08
	.zero		1


	//   ....[7]....
        /*00e0*/ 	.word	0x000002c0
        /*00e4*/ 	.word	0x000000ff
        /*00e8*/ 	.word	0x00000060
        /*00ec*/ 	.short	0x0100
        /*00ee*/ 	.byte	0x08
	.zero		1


	//   ....[8]....
        /*00f0*/ 	.word	0x000002d0
        /*00f4*/ 	.word	0x000000ff
        /*00f8*/ 	.word	0x00000020
        /*00fc*/ 	.short	0x0100
        /*00fe*/ 	.byte	0x08
	.zero		1


	//   ....[9]....
        /*0100*/ 	.word	0x000002e0
        /*0104*/ 	.word	0x000000ff
        /*0108*/ 	.word	0x00000068
        /*010c*/ 	.short	0x0100
        /*010e*/ 	.byte	0x08
	.zero		1


	//   ....[10]....
        /*0110*/ 	.word	0x000002f0
        /*0114*/ 	.word	0x000000ff
        /*0118*/ 	.word	0x00000028
        /*011c*/ 	.short	0x0100
        /*011e*/ 	.byte	0x08
	.zero		1


	//   ....[11]....
        /*0120*/ 	.word	0x00000300
        /*0124*/ 	.word	0x000000ff
        /*0128*/ 	.word	0x00000070
        /*012c*/ 	.short	0x0100
        /*012e*/ 	.byte	0x08
	.zero		1


	//   ....[12]....
        /*0130*/ 	.word	0x00000310
        /*0134*/ 	.word	0x000000ff
        /*0138*/ 	.word	0x00000030
        /*013c*/ 	.short	0x0100
        /*013e*/ 	.byte	0x08
	.zero		1


	//   ....[13]....
        /*0140*/ 	.word	0x00000320
        /*0144*/ 	.word	0x000000ff
        /*0148*/ 	.word	0x00000078
        /*014c*/ 	.short	0x0100
        /*014e*/ 	.byte	0x08
	.zero		1


	//   ....[14]....
        /*0150*/ 	.word	0x00000330
        /*0154*/ 	.word	0x000000ff
        /*0158*/ 	.word	0x00000038
        /*015c*/ 	.short	0x0100
        /*015e*/ 	.byte	0x08
	.zero		1


	//   ....[15]....
        /*0160*/ 	.word	0x00000340
        /*0164*/ 	.word	0x000000ff
        /*0168*/ 	.word	0x00000080
        /*016c*/ 	.short	0x0100
        /*016e*/ 	.byte	0x08
	.zero		1


	//   ....[16]....
        /*0170*/ 	.word	0x00000350
        /*0174*/ 	.word	0x000000ff
        /*0178*/ 	.word	0x00000040
        /*017c*/ 	.short	0x0100
        /*017e*/ 	.byte	0x08
	.zero		1


	//   ....[17]....
        /*0180*/ 	.word	0x00000360
        /*0184*/ 	.word	0x000000ff
        /*0188*/ 	.word	0x00000088
        /*018c*/ 	.short	0x0100
        /*018e*/ 	.byte	0x08
	.zero		1


	//   ....[18]....
        /*0190*/ 	.word	0x00000600
        /*0194*/ 	.word	0x000000ff
        /*0198*/ 	.word	0x000000a0
        /*019c*/ 	.short	0x0100
        /*019e*/ 	.byte	0x06
	.zero		1


	//   ....[19]....
        /*01a0*/ 	.word	0x00000660
        /*01a4*/ 	.word	0x000000ff
        /*01a8*/ 	.word	0x000000a8
        /*01ac*/ 	.short	0x0100
        /*01ae*/ 	.byte	0x06
	.zero		1


	//   ....[20]....
        /*01b0*/ 	.word	0x000013e0
        /*01b4*/ 	.word	0x000000ff
        /*01b8*/ 	.word	0x00000000
        /*01bc*/ 	.short	0x010a
        /*01be*/ 	.byte	0x06
	.zero		1


	//   ....[21]....
        /*01c0*/ 	.word	0x00001420
        /*01c4*/ 	.word	0x000000ff
        /*01c8*/ 	.word	0x00000000
        /*01cc*/ 	.short	0x010a
        /*01ce*/ 	.byte	0x06
	.zero		1


	//   ....[22]....
        /*01d0*/ 	.word	0x00001b10
        /*01d4*/ 	.word	0x000000ff
        /*01d8*/ 	.word	0x00000000
        /*01dc*/ 	.short	0x010a
        /*01de*/ 	.byte	0x0c
	.zero		1


	//   ....[23]....
        /*01e0*/ 	.word	0x00001b50
        /*01e4*/ 	.word	0x000000ff
        /*01e8*/ 	.word	0x00000000
        /*01ec*/ 	.short	0x010a
        /*01ee*/ 	.byte	0x0c
	.zero		1


	//   ....[24]....
        /*01f0*/ 	.word	0x00002040
        /*01f4*/ 	.word	0x000000ff
        /*01f8*/ 	.word	0x00000000
        /*01fc*/ 	.short	0x0101
        /*01fe*/ 	.byte	0x08
	.zero		1


	//   ....[25]....
        /*0200*/ 	.word	0x00002490
        /*0204*/ 	.word	0x000000ff
        /*0208*/ 	.word	0x00000000
        /*020c*/ 	.short	0x0101
        /*020e*/ 	.byte	0x08
	.zero		1


	//   ....[26]....
        /*0210*/ 	.word	0x00005e30
        /*0214*/ 	.word	0x00000012
        /*0218*/ 	.word	0x00000048
        /*021c*/ 	.short	0x010a
        /*021e*/ 	.byte	0x3f
	.zero		1


	//   ....[27]....
        /*0220*/ 	.word	0x000061c0
        /*0224*/ 	.word	0x00000007
        /*0228*/ 	.word	0x000000a8
        /*022c*/ 	.short	0x0101
        /*022e*/ 	.byte	0x3f
	.zero		1


	//   ....[28]....
        /*0230*/ 	.word	0x00006900
        /*0234*/ 	.word	0x00000005
        /*0238*/ 	.word	0x00000000
        /*023c*/ 	.short	0x010a
        /*023e*/ 	.byte	0x3f
	.zero		1


	//   ....[29]....
        /*0240*/ 	.word	0x00006980
        /*0244*/ 	.word	0x00000007
        /*0248*/ 	.word	0x00000000
        /*024c*/ 	.short	0x010a
        /*024e*/ 	.byte	0x3f
	.zero		1


	//   ....[30]....
        /*0250*/ 	.word	0x00006a10
        /*0254*/ 	.word	0x00000006
        /*0258*/ 	.word	0x00000000
        /*025c*/ 	.short	0x010a
        /*025e*/ 	.byte	0x3f
	.zero		1


	//   ....[31]....
        /*0260*/ 	.word	0x00006aa0
        /*0264*/ 	.word	0x00000009
        /*0268*/ 	.word	0x00000000
        /*026c*/ 	.short	0x010a
        /*026e*/ 	.byte	0x3f
	.zero		1


	//   ....[32]....
        /*0270*/ 	.word	0x00006b30
        /*0274*/ 	.word	0x00000006
        /*0278*/ 	.word	0x00000000
        /*027c*/ 	.short	0x010a
        /*027e*/ 	.byte	0x3f
	.zero		1


	//   ....[33]....
        /*0280*/ 	.word	0x00006bc0
        /*0284*/ 	.word	0x00000009
        /*0288*/ 	.word	0x00000000
        /*028c*/ 	.short	0x010a
        /*028e*/ 	.byte	0x3f
	.zero		1


	//   ....[34]....
        /*0290*/ 	.word	0x00006c50
        /*0294*/ 	.word	0x00000008
        /*0298*/ 	.word	0x00000000
        /*029c*/ 	.short	0x010a
        /*029e*/ 	.byte	0x3f
	.zero		1


	//   ....[35]....
        /*02a0*/ 	.word	0x00006ce0
        /*02a4*/ 	.word	0x0000000b
        /*02a8*/ 	.word	0x00000000
        /*02ac*/ 	.short	0x010a
        /*02ae*/ 	.byte	0x3f
	.zero		1


	//   ....[36]....
        /*02b0*/ 	.word	0x00006d70
        /*02b4*/ 	.word	0x00000003
        /*02b8*/ 	.word	0x00000000
        /*02bc*/ 	.short	0x010a
        /*02be*/ 	.byte	0x3f
	.zero		1


	//   ....[37]....
        /*02c0*/ 	.word	0x00006de0
        /*02c4*/ 	.word	0x00000007
        /*02c8*/ 	.word	0x00000000
        /*02cc*/ 	.short	0x010a
        /*02ce*/ 	.byte	0x3f
	.zero		1


	//   ....[38]....
        /*02d0*/ 	.word	0x00006e40
        /*02d4*/ 	.word	0x00000008
        /*02d8*/ 	.word	0x00000000
        /*02dc*/ 	.short	0x010a
        /*02de*/ 	.byte	0x3f
	.zero		1


	//   ....[39]....
        /*02e0*/ 	.word	0x00006f10
        /*02e4*/ 	.word	0x00000012
        /*02e8*/ 	.word	0x00000048
        /*02ec*/ 	.short	0x010a
        /*02ee*/ 	.byte	0x3f
	.zero		1


	//   ....[40]....
        /*02f0*/ 	.word	0x00006ff0
        /*02f4*/ 	.word	0x00000005
        /*02f8*/ 	.word	0x00000000
        /*02fc*/ 	.short	0x010a
        /*02fe*/ 	.byte	0x3f
	.zero		1


	//   ....[41]....
        /*0300*/ 	.word	0x00007040
        /*0304*/ 	.word	0x00000007
        /*0308*/ 	.word	0x00000000
        /*030c*/ 	.short	0x010a
        /*030e*/ 	.byte	0x3f
	.zero		1


	//   ....[42]....
        /*0310*/ 	.word	0x00007090
        /*0314*/ 	.word	0x00000006
        /*0318*/ 	.word	0x00000000
        /*031c*/ 	.short	0x010a
        /*031e*/ 	.byte	0x3f
	.zero		1


	//   ....[43]....
        /*0320*/ 	.word	0x000070e0
        /*0324*/ 	.word	0x00000009
        /*0328*/ 	.word	0x00000000
        /*032c*/ 	.short	0x010a
        /*032e*/ 	.byte	0x3f
	.zero		1


	//   ....[44]....
        /*0330*/ 	.word	0x00007130
        /*0334*/ 	.word	0x00000006
        /*0338*/ 	.word	0x00000000
        /*033c*/ 	.short	0x010a
        /*033e*/ 	.byte	0x3f
	.zero		1


	//   ....[45]....
        /*0340*/ 	.word	0x00007180
        /*0344*/ 	.word	0x00000009
        /*0348*/ 	.word	0x00000000
        /*034c*/ 	.short	0x010a
        /*034e*/ 	.byte	0x3f
	.zero		1


	//   ....[46]....
        /*0350*/ 	.word	0x000071d0
        /*0354*/ 	.word	0x00000008
        /*0358*/ 	.word	0x00000000
        /*035c*/ 	.short	0x010a
        /*035e*/ 	.byte	0x3f
	.zero		1


	//   ....[47]....
        /*0360*/ 	.word	0x00007220
        /*0364*/ 	.word	0x0000000b
        /*0368*/ 	.word	0x00000000
        /*036c*/ 	.short	0x010a
        /*036e*/ 	.byte	0x3f
	.zero		1


	//----- nvinfo : EIATTR_NUM_MBARRIERS
	.align		4
.L_28:
        /*0370*/ 	.byte	0x03, 0x38
        /*0372*/ 	.short	0x0014


	//----- nvinfo : EIATTR_EXIT_INSTR_OFFSETS
	.align		4
        /*0374*/ 	.byte	0x04, 0x1c
        /*0376*/ 	.short	(.L_30 - .L_29)


	//   ....[0]....
.L_29:
        /*0378*/ 	.word	0x000006b0


	//   ....[1]....
        /*037c*/ 	.word	0x00000f80


	//   ....[2]....
        /*0380*/ 	.word	0x00005490


	//   ....[3]....
        /*0384*/ 	.word	0x00005ad0


	//   ....[4]....
        /*0388*/ 	.word	0x00006dc0


	//----- nvinfo : EIATTR_MAX_THREADS
	.align		4
.L_30:
        /*038c*/ 	.byte	0x04, 0x05
        /*038e*/ 	.short	(.L_32 - .L_31)
.L_31:
        /*0390*/ 	.word	0x00000180
        /*0394*/ 	.word	0x00000001
        /*0398*/ 	.word	0x00000001


	//----- nvinfo : EIATTR_CRS_STACK_SIZE
	.align		4
.L_32:
        /*039c*/ 	.byte	0x04, 0x1e
        /*039e*/ 	.short	(.L_34 - .L_33)
.L_33:
        /*03a0*/ 	.word	0x00000000


	//----- nvinfo : EIATTR_CBANK_PARAM_SIZE
	.align		4
.L_34:
        /*03a4*/ 	.byte	0x03, 0x19
        /*03a6*/ 	.short	0x0470


	//----- nvinfo : EIATTR_PARAM_CBANK
	.align		4
        /*03a8*/ 	.byte	0x04, 0x0a
        /*03aa*/ 	.short	(.L_36 - .L_35)
	.align		4
.L_35:
        /*03ac*/ 	.word	index@(.nv.constant0._ZN7cutlass13device_kernelINS_4gemm6kernel13GemmUniversalIN4cute5tupleIJiiiiEEENS1_10collective13CollectiveMmaINS1_37MainloopSm90TmaGmmaWarpSpecializedFP8ILi9ENS5_IJNS4_1CILi1EEESB_SB_EEENS1_35KernelTmaWarpSpecializedCooperativeEEENS5_IJNSA_ILi128EEENSA_ILi64EEESF_EEENS_12float_e4m3_tENS5_IJlSB_lEEESI_SJ_NS4_8TiledMMAINS4_8MMA_AtomIJNS4_4SM904GMMA30MMA_64x64x32_F32E4M3E4M3_SS_TNILNSN_7ScaleInE1ELSP_1EEEEEENS4_6LayoutINS5_IJNSA_ILi2EEESB_SB_EEENS5_IJSB_NSA_ILi0EEESV_EEEEENS5_IJNS4_10UnderscoreESY_SY_EEEEENS4_13SM90_TMA_LOADENS4_14ComposedLayoutINS4_7SwizzleILi3ELi4ELi3EEENS4_18smem_ptr_flag_bitsILi8EEENSS_INS5_IJNSA_ILi8EEESF_EEENS5_IJSF_SB_EEEEEEEvNS4_8identityES11_S1B_vS1C_EENS_8epilogue10collective6detail29Sm90TmaWarpSpecializedAdapterINS1F_15DefaultEpilogueISI_SJ_SJ_NS1E_6thread17LinearCombinationISI_Li1EffLNS1J_9ScaleType4KindE0ELNS_15FloatRoundStyleE2ESI_EENS1_15EpilogueDefaultEEEEEvvEEEEvNT_6ParamsE)
        /*03b0*/ 	.short	0x0210
        /*03b2*/ 	.short	0x0470


	//----- nvinfo : EIATTR_SW_WAR
	.align		4
.L_36:
        /*03b4*/ 	.byte	0x04, 0x36
        /*03b6*/ 	.short	(.L_38 - .L_37)
.L_37:
        /*03b8*/ 	.word	0x00000008
.L_38:


//--------------------- .nv.callgraph             --------------------------
	.section	.nv.callgraph,"",@"SHT_CUDA_CALLGRAPH"
	.align	4
	.sectionentsize	8
	.align		4
        /*0000*/ 	.word	0x00000000
	.align		4
        /*0004*/ 	.word	0xffffffff
	.align		4
        /*0008*/ 	.word	0x00000000
	.align		4
        /*000c*/ 	.word	0xfffffffe
	.align		4
        /*0010*/ 	.word	0x00000000
	.align		4
        /*0014*/ 	.word	0xfffffffd
	.align		4
        /*0018*/ 	.word	0x00000000
	.align		4
        /*001c*/ 	.word	0xfffffffc


//--------------------- .nv.constant4             --------------------------
	.section	.nv.constant4,"a",@progbits
	.align	8
	.align		8
.nv.constant4:
        /*0000*/ 	.dword	_ZN40_INTERNAL_3f434722_4_k_cu_d1c3e839_283334cuda3std3__45__cpo5beginE
	.align		8
        /*0008*/ 	.dword	_ZN40_INTERNAL_3f434722_4_k_cu_d1c3e839_283334cuda3std3__45__cpo3endE
	.align		8
        /*0010*/ 	.dword	_ZN40_INTERNAL_3f434722_4_k_cu_d1c3e839_283334cuda3std3__45__cpo6cbeginE
	.align		8
        /*0018*/ 	.dword	_ZN40_INTERNAL_3f434722_4_k_cu_d1c3e839_283334cuda3std3__45__cpo4cendE
	.align		8
        /*0020*/ 	.dword	_ZN40_INTERNAL_3f434722_4_k_cu_d1c3e839_283334cuda3std3__442_GLOBAL__N__3f434722_4_k_cu_d1c3e839_283336ignoreE
	.align		8
        /*0028*/ 	.dword	_ZN40_INTERNAL_3f434722_4_k_cu_d1c3e839_283334cuda3std3__419piecewise_constructE
	.align		8
        /*0030*/ 	.dword	_ZN40_INTERNAL_3f434722_4_k_cu_d1c3e839_283334cuda3std3__48in_placeE
	.align		8
        /*0038*/ 	.dword	_ZN40_INTERNAL_3f434722_4_k_cu_d1c3e839_283334cuda3std6ranges3__45__cpo4swapE
	.align		8
        /*0040*/ 	.dword	_ZN40_INTERNAL_3f434722_4_k_cu_d1c3e839_283334cuda3std6ranges3__45__cpo9iter_moveE
	.align		8
        /*0048*/ 	.dword	_ZN40_INTERNAL_3f434722_4_k_cu_d1c3e839_283334cute7productE
	.align		8
        /*0050*/ 	.dword	_ZN40_INTERNAL_3f434722_4_k_cu_d1c3e839_283334cute1_E


//--------------------- .text._ZN7cutlass13device_kernelINS_4gemm6kernel13GemmUniversalIN4cute5tupleIJiiiiEEENS1_10collective13CollectiveMmaINS1_37MainloopSm90TmaGmmaWarpSpecializedFP8ILi9ENS5_IJNS4_1CILi1EEESB_SB_EEENS1_35KernelTmaWarpSpecializedCooperativeEEENS5_IJNSA_ILi128EEENSA_ILi64EEESF_EEENS_12float_e4m3_tENS5_IJlSB_lEEESI_SJ_NS4_8TiledMMAINS4_8MMA_AtomIJNS4_4SM904GMMA30MMA_64x64x32_F32E4M3E4M3_SS_TNILNSN_7ScaleInE1ELSP_1EEEEEENS4_6LayoutINS5_IJNSA_ILi2EEESB_SB_EEENS5_IJSB_NSA_ILi0EEESV_EEEEENS5_IJNS4_10UnderscoreESY_SY_EEEEENS4_13SM90_TMA_LOADENS4_14ComposedLayoutINS4_7SwizzleILi3ELi4ELi3EEENS4_18smem_ptr_flag_bitsILi8EEENSS_INS5_IJNSA_ILi8EEESF_EEENS5_IJSF_SB_EEEEEEEvNS4_8identityES11_S1B_vS1C_EENS_8epilogue10collective6detail29Sm90TmaWarpSpecializedAdapterINS1F_15DefaultEpilogueISI_SJ_SJ_NS1E_6thread17LinearCombinationISI_Li1EffLNS1J_9ScaleType4KindE0ELNS_15FloatRoundStyleE2ESI_EENS1_15EpilogueDefaultEEEEEvvEEEEvNT_6ParamsE --------------------------
	.section	.text._ZN7cutlass13device_kernelINS_4gemm6kernel13GemmUniversalIN4cute5tupleIJiiiiEEENS1_10collective13CollectiveMmaINS1_37MainloopSm90TmaGmmaWarpSpecializedFP8ILi9ENS5_IJNS4_1CILi1EEESB_SB_EEENS1_35KernelTmaWarpSpecializedCooperativeEEENS5_IJNSA_ILi128EEENSA_ILi64EEESF_EEENS_12float_e4m3_tENS5_IJlSB_lEEESI_SJ_NS4_8TiledMMAINS4_8MMA_AtomIJNS4_4SM904GMMA30MMA_64x64x32_F32E4M3E4M3_SS_TNILNSN_7ScaleInE1ELSP_1EEEEEENS4_6LayoutINS5_IJNSA_ILi2EEESB_SB_EEENS5_IJSB_NSA_ILi0EEESV_EEEEENS5_IJNS4_10UnderscoreESY_SY_EEEEENS4_13SM90_TMA_LOADENS4_14ComposedLayoutINS4_7SwizzleILi3ELi4ELi3EEENS4_18smem_ptr_flag_bitsILi8EEENSS_INS5_IJNSA_ILi8EEESF_EEENS5_IJSF_SB_EEEEEEEvNS4_8identityES11_S1B_vS1C_EENS_8epilogue10collective6detail29Sm90TmaWarpSpecializedAdapterINS1F_15DefaultEpilogueISI_SJ_SJ_NS1E_6thread17LinearCombinationISI_Li1EffLNS1J_9ScaleType4KindE0ELNS_15FloatRoundStyleE2ESI_EENS1_15EpilogueDefaultEEEEEvvEEEEvNT_6ParamsE,"ax",@progbits
	.align	128
.text._ZN7cutlass13device_kernelINS_4gemm6kernel13GemmUniversalIN4cute5tupleIJiiiiEEENS1_10collective13CollectiveMmaINS1_37MainloopSm90TmaGmmaWarpSpecializedFP8ILi9ENS5_IJNS4_1CILi1EEESB_SB_EEENS1_35KernelTmaWarpSpecializedCooperativeEEENS5_IJNSA_ILi128EEENSA_ILi64EEESF_EEENS_12float_e4m3_tENS5_IJlSB_lEEESI_SJ_NS4_8TiledMMAINS4_8MMA_AtomIJNS4_4SM904GMMA30MMA_64x64x32_F32E4M3E4M3_SS_TNILNSN_7ScaleInE1ELSP_1EEEEEENS4_6LayoutINS5_IJNSA_ILi2EEESB_SB_EEENS5_IJSB_NSA_ILi0EEESV_EEEEENS5_IJNS4_10UnderscoreESY_SY_EEEEENS4_13SM90_TMA_LOADENS4_14ComposedLayoutINS4_7SwizzleILi3ELi4ELi3EEENS4_18smem_ptr_flag_bitsILi8EEENSS_INS5_IJNSA_ILi8EEESF_EEENS5_IJSF_SB_EEEEEEEvNS4_8identityES11_S1B_vS1C_EENS_8epilogue10collective6detail29Sm90TmaWarpSpecializedAdapterINS1F_15DefaultEpilogueISI_SJ_SJ_NS1E_6thread17LinearCombinationISI_Li1EffLNS1J_9ScaleType4KindE0ELNS_15FloatRoundStyleE2ESI_EENS1_15EpilogueDefaultEEEEEvvEEEEvNT_6ParamsE:
        .type           _ZN7cutlass13device_kernelINS_4gemm6kernel13GemmUniversalIN4cute5tupleIJiiiiEEENS1_10collective13CollectiveMmaINS1_37MainloopSm90TmaGmmaWarpSpecializedFP8ILi9ENS5_IJNS4_1CILi1EEESB_SB_EEENS1_35KernelTmaWarpSpecializedCooperativeEEENS5_IJNSA_ILi128EEENSA_ILi64EEESF_EEENS_12float_e4m3_tENS5_IJlSB_lEEESI_SJ_NS4_8TiledMMAINS4_8MMA_AtomIJNS4_4SM904GMMA30MMA_64x64x32_F32E4M3E4M3_SS_TNILNSN_7ScaleInE1ELSP_1EEEEEENS4_6LayoutINS5_IJNSA_ILi2EEESB_SB_EEENS5_IJSB_NSA_ILi0EEESV_EEEEENS5_IJNS4_10UnderscoreESY_SY_EEEEENS4_13SM90_TMA_LOADENS4_14ComposedLayoutINS4_7SwizzleILi3ELi4ELi3EEENS4_18smem_ptr_flag_bitsILi8EEENSS_INS5_IJNSA_ILi8EEESF_EEENS5_IJSF_SB_EEEEEEEvNS4_8identityES11_S1B_vS1C_EENS_8epilogue10collective6detail29Sm90TmaWarpSpecializedAdapterINS1F_15DefaultEpilogueISI_SJ_SJ_NS1E_6thread17LinearCombinationISI_Li1EffLNS1J_9ScaleType4KindE0ELNS_15FloatRoundStyleE2ESI_EENS1_15EpilogueDefaultEEEEEvvEEEEvNT_6ParamsE,@function
        .size           _ZN7cutlass13device_kernelINS_4gemm6kernel13GemmUniversalIN4cute5tupleIJiiiiEEENS1_10collective13CollectiveMmaINS1_37MainloopSm90TmaGmmaWarpSpecializedFP8ILi9ENS5_IJNS4_1CILi1EEESB_SB_EEENS1_35KernelTmaWarpSpecializedCooperativeEEENS5_IJNSA_ILi128EEENSA_ILi64EEESF_EEENS_12float_e4m3_tENS5_IJlSB_lEEESI_SJ_NS4_8TiledMMAINS4_8MMA_AtomIJNS4_4SM904GMMA30MMA_64x64x32_F32E4M3E4M3_SS_TNILNSN_7ScaleInE1ELSP_1EEEEEENS4_6LayoutINS5_IJNSA_ILi2EEESB_SB_EEENS5_IJSB_NSA_ILi0EEESV_EEEEENS5_IJNS4_10UnderscoreESY_SY_EEEEENS4_13SM90_TMA_LOADENS4_14ComposedLayoutINS4_7SwizzleILi3ELi4ELi3EEENS4_18smem_ptr_flag_bitsILi8EEENSS_INS5_IJNSA_ILi8EEESF_EEENS5_IJSF_SB_EEEEEEEvNS4_8identityES11_S1B_vS1C_EENS_8epilogue10collective6detail29Sm90TmaWarpSpecializedAdapterINS1F_15DefaultEpilogueISI_SJ_SJ_NS1E_6thread17LinearCombinationISI_Li1EffLNS1J_9ScaleType4KindE0ELNS_15FloatRoundStyleE2ESI_EENS1_15EpilogueDefaultEEEEEvvEEEEvNT_6ParamsE,(.L_x_148 - _ZN7cutlass13device_kernelINS_4gemm6kernel13GemmUniversalIN4cute5tupleIJiiiiEEENS1_10collective13CollectiveMmaINS1_37MainloopSm90TmaGmmaWarpSpecializedFP8ILi9ENS5_IJNS4_1CILi1EEESB_SB_EEENS1_35KernelTmaWarpSpecializedCooperativeEEENS5_IJNSA_ILi128EEENSA_ILi64EEESF_EEENS_12float_e4m3_tENS5_IJlSB_lEEESI_SJ_NS4_8TiledMMAINS4_8MMA_AtomIJNS4_4SM904GMMA30MMA_64x64x32_F32E4M3E4M3_SS_TNILNSN_7ScaleInE1ELSP_1EEEEEENS4_6LayoutINS5_IJNSA_ILi2EEESB_SB_EEENS5_IJSB_NSA_ILi0EEESV_EEEEENS5_IJNS4_10UnderscoreESY_SY_EEEEENS4_13SM90_TMA_LOADENS4_14ComposedLayoutINS4_7SwizzleILi3ELi4ELi3EEENS4_18smem_ptr_flag_bitsILi8EEENSS_INS5_IJNSA_ILi8EEESF_EEENS5_IJSF_SB_EEEEEEEvNS4_8identityES11_S1B_vS1C_EENS_8epilogue10collective6detail29Sm90TmaWarpSpecializedAdapterINS1F_15DefaultEpilogueISI_SJ_SJ_NS1E_6thread17LinearCombinationISI_Li1EffLNS1J_9ScaleType4KindE0ELNS_15FloatRoundStyleE2ESI_EENS1_15EpilogueDefaultEEEEEvvEEEEvNT_6ParamsE)
        .other          _ZN7cutlass13device_kernelINS_4gemm6kernel13GemmUniversalIN4cute5tupleIJiiiiEEENS1_10collective13CollectiveMmaINS1_37MainloopSm90TmaGmmaWarpSpecializedFP8ILi9ENS5_IJNS4_1CILi1EEESB_SB_EEENS1_35KernelTmaWarpSpecializedCooperativeEEENS5_IJNSA_ILi128EEENSA_ILi64EEESF_EEENS_12float_e4m3_tENS5_IJlSB_lEEESI_SJ_NS4_8TiledMMAINS4_8MMA_AtomIJNS4_4SM904GMMA30MMA_64x64x32_F32E4M3E4M3_SS_TNILNSN_7ScaleInE1ELSP_1EEEEEENS4_6LayoutINS5_IJNSA_ILi2EEESB_SB_EEENS5_IJSB_NSA_ILi0EEESV_EEEEENS5_IJNS4_10UnderscoreESY_SY_EEEEENS4_13SM90_TMA_LOADENS4_14ComposedLayoutINS4_7SwizzleILi3ELi4ELi3EEENS4_18smem_ptr_flag_bitsILi8EEENSS_INS5_IJNSA_ILi8EEESF_EEENS5_IJSF_SB_EEEEEEEvNS4_8identityES11_S1B_vS1C_EENS_8epilogue10collective6detail29Sm90TmaWarpSpecializedAdapterINS1F_15DefaultEpilogueISI_SJ_SJ_NS1E_6thread17LinearCombinationISI_Li1EffLNS1J_9ScaleType4KindE0ELNS_15FloatRoundStyleE2ESI_EENS1_15EpilogueDefaultEEEEEvvEEEEvNT_6ParamsE,@"STO_CUDA_ENTRY STV_DEFAULT"
_ZN7cutlass13device_kernelINS_4gemm6kernel13GemmUniversalIN4cute5tupleIJiiiiEEENS1_10collective13CollectiveMmaINS1_37MainloopSm90TmaGmmaWarpSpecializedFP8ILi9ENS5_IJNS4_1CILi1EEESB_SB_EEENS1_35KernelTmaWarpSpecializedCooperativeEEENS5_IJNSA_ILi128EEENSA_ILi64EEESF_EEENS_12float_e4m3_tENS5_IJlSB_lEEESI_SJ_NS4_8TiledMMAINS4_8MMA_AtomIJNS4_4SM904GMMA30MMA_64x64x32_F32E4M3E4M3_SS_TNILNSN_7ScaleInE1ELSP_1EEEEEENS4_6LayoutINS5_IJNSA_ILi2EEESB_SB_EEENS5_IJSB_NSA_ILi0EEESV_EEEEENS5_IJNS4_10UnderscoreESY_SY_EEEEENS4_13SM90_TMA_LOADENS4_14ComposedLayoutINS4_7SwizzleILi3ELi4ELi3EEENS4_18smem_ptr_flag_bitsILi8EEENSS_INS5_IJNSA_ILi8EEESF_EEENS5_IJSF_SB_EEEEEEEvNS4_8identityES11_S1B_vS1C_EENS_8epilogue10collective6detail29Sm90TmaWarpSpecializedAdapterINS1F_15DefaultEpilogueISI_SJ_SJ_NS1E_6thread17LinearCombinationISI_Li1EffLNS1J_9ScaleType4KindE0ELNS_15FloatRoundStyleE2ESI_EENS1_15EpilogueDefaultEEEEEvvEEEEvNT_6ParamsE:
[----:B------:R-:W-:Y:S01]  /*0000*/  LDC R1, c[0x0][0x28] ;  /* 0x00000a00ff017b82 */ /* 0x000fe20000000800 */
[----:B------:R-:W0:Y:S01]  /*0010*/  S2R R2, SR_TID.X ;  /* 0x0000000000027919 */ /* 0x000e220000002100 */
[----:B------:R-:W-:Y:S01]  /*0020*/  ELECT P0, URZ, PT ;  /* 0x00000000003f782f */ /* 0x000fe20003800000 */
[----:B------:R-:W-:Y:S01]  /*0030*/  BSSY B0, `(.L_x_0) ;  /* 0x000000f000007945 */ /* 0x000fe20003800000 */
[--C-:B0-----:R-:W-:Y:S02]  /*0040*/  SHF.R.U32.HI R0, RZ, 0x5, R2.reuse ;  /* 0x00000005ff007819 */ /* 0x101fe40000011602 */
[----:B------:R-:W-:-:S03]  /*0050*/  SHF.R.U32.HI R4, RZ, 0x7, R2 ;  /* 0x00000007ff047819 */ /* 0x000fc60000011602 */
[----:B------:R-:W0:Y:S04]  /*0060*/  SHFL.IDX PT, R3, R0, RZ, 0x1f ;  /* 0x00001fff00037589 */ /* 0x000e2800000e0000 */
[----:B------:R1:W2:Y:S01]  /*0070*/  SHFL.IDX PT, R7, R4, RZ, 0x1f ;  /* 0x00001fff04077589 */ /* 0x0002a200000e0000 */
[----:B0-----:R-:W-:-:S13]  /*0080*/  ISETP.NE.OR P0, PT, R3, RZ, !P0 ;  /* 0x000000ff0300720c */ /* 0x001fda0004705670 */
[----:B-12---:R-:W-:Y:S05]  /*0090*/  @P0 BRA `(.L_x_1) ;  /* 0x0000000000200947 */ /* 0x006fea0003800000 */
[----:B------:R-:W-:Y:S02]  /*00a0*/  ULDC.64 UR4, c[0x0][0x198] ;  /* 0x0000660000047ab9 */ /* 0x000fe40000000a00 */
[----:B------:R-:W-:Y:S02]  /*00b0*/  UIADD3 UR6, UP0, UR4, 0xf0, URZ ;  /* 0x000000f004067890 */ /* 0x000fe4000ff1e03f */
[----:B------:R-:W-:Y:S02]  /*00c0*/  UIADD3 UR4, UP1, UR4, 0x1f0, URZ ;  /* 0x000001f004047890 */ /* 0x000fe4000ff3e03f */
[----:B------:R-:W-:Y:S02]  /*00d0*/  UIADD3.X UR7, URZ, UR5, URZ, UP0, !UPT ;  /* 0x000000053f077290 */ /* 0x000fe400087fe43f */
[----:B------:R-:W-:-:S07]  /*00e0*/  UIADD3.X UR5, URZ, UR5, URZ, UP1, !UPT ;  /* 0x000000053f057290 */ /* 0x000fce0008ffe43f */
[----:B------:R0:W-:Y:S02]  /*00f0*/  UTMACCTL.PF [UR6] ;  /* 0x00000000060079b9 */ /* 0x0001e40008040000 */
[----:B------:R0:W-:Y:S02]  /*0100*/  UTMACCTL.PF [UR4] ;  /* 0x00000000040079b9 */ /* 0x0001e40008040000 */
[----:B0-----:R-:W-:Y:S01]  /*0110*/  NOP ;  /* 0x0000000000007918 */ /* 0x001fe20000000000 */
.L_x_1:
[----:B------:R-:W-:Y:S05]  /*0120*/  BSYNC B0 ;  /* 0x0000000000007941 */ /* 0x000fea0003800000 */
.L_x_0:
[----:B------:R-:W0:Y:S02]  /*0130*/  SHFL.IDX PT, R4, R0, RZ, 0x1f ;  /* 0x00001fff00047589 */ /* 0x000e2400000e0000 */
[----:B0-----:R-:W-:-:S13]  /*0140*/  ISETP.NE.AND P0, PT, R4, RZ, PT ;  /* 0x000000ff0400720c */ /* 0x001fda0003f05270 */
[----:B------:R-:W-:Y:S05]  /*0150*/  @P0 BRA `(.L_x_2) ;  /* 0x00000000008c0947 */ /* 0x000fea0003800000 */
[----:B------:R-:W-:Y:S01]  /*0160*/  ELECT P0, URZ, PT ;  /* 0x00000000003f782f */ /* 0x000fe20003800000 */
[----:B------:R-:W-:-:S12]  /*0170*/  BSSY B0, `(.L_x_2) ;  /* 0x0000021000007945 */ /* 0x000fd80003800000 */
[----:B------:R-:W-:Y:S05]  /*0180*/  @!P0 BRA `(.L_x_3) ;  /* 0x00000000007c8947 */ /* 0x000fea0003800000 */
[----:B------:R-:W0:Y:S01]  /*0190*/  S2UR UR8, SR_CgaCtaId ;  /* 0x00000000000879c3 */ /* 0x000e220000008800 */
[----:B------:R-:W-:Y:S01]  /*01a0*/  UMOV UR4, 0x400 ;  /* 0x0000040000047882 */ /* 0x000fe20000000000 */
[----:B------:R-:W-:Y:S01]  /*01b0*/  UMOV UR5, 0x1 ;  /* 0x0000000100057882 */ /* 0x000fe20000000000 */
[----:B------:R-:W-:Y:S02]  /*01c0*/  UMOV UR6, 0x100 ;  /* 0x0000010000067882 */ /* 0x000fe40000000000 */
[----:B------:R-:W-:-:S04]  /*01d0*/  UIADD3 UR6, -UR6, 0x100000, URZ ;  /* 0x0010000006067890 */ /* 0x000fc8000fffe13f */
[----:B------:R-:W-:Y:S02]  /*01e0*/  USHF.L.U32 UR7, UR6, 0xb, URZ ;  /* 0x0000000b06077899 */ /* 0x000fe4000800063f */
[----:B------:R-:W-:Y:S02]  /*01f0*/  USHF.L.U32 UR6, UR6, 0x1, URZ ;  /* 0x0000000106067899 */ /* 0x000fe4000800063f */
[----:B0-----:R-:W-:Y:S02]  /*0200*/  ULEA UR8, UR8, UR4, 0x18 ;  /* 0x0000000408087291 */ /* 0x001fe4000f8ec03f */
[----:B------:R-:W-:-:S04]  /*0210*/  UIADD3 UR4, -UR5, 0x100000, URZ ;  /* 0x0010000005047890 */ /* 0x000fc8000fffe13f */
[----:B------:R-:W-:Y:S02]  /*0220*/  USHF.L.U32 UR5, UR4, 0xb, URZ ;  /* 0x0000000b04057899 */ /* 0x000fe4000800063f */
[----:B------:R-:W-:Y:S01]  /*0230*/  USHF.L.U32 UR4, UR4, 0x1, URZ ;  /* 0x0000000104047899 */ /* 0x000fe2000800063f */
[----:B------:R-:W0:Y:S11]  /*0240*/  FENCE.VIEW.ASYNC.S ;  /* 0x00000000000073c6 */ /* 0x000e360000000000 */
[----:B0-----:R0:W1:Y:S01]  /*0250*/  SYNCS.EXCH.64 URZ, [UR8], UR4 ;  /* 0x00000004083f75b2 */ /* 0x0010620008000100 */
[----:B------:R0:W2:Y:S01]  /*0260*/  SYNCS.EXCH.64 URZ, [UR8+0x48], UR6 ;  /* 0x00004806083f75b2 */ /* 0x0000a20008000100 */
[----:B------:R0:W3:Y:S01]  /*0270*/  SYNCS.EXCH.64 URZ, [UR8+0x8], UR4 ;  /* 0x00000804083f75b2 */ /* 0x0000e20008000100 */
[----:B------:R0:W4:Y:S01]  /*0280*/  SYNCS.EXCH.64 URZ, [UR8+0x50], UR6 ;  /* 0x00005006083f75b2 */ /* 0x0001220008000100 */
[----:B------:R0:W0:Y:S01]  /*0290*/  SYNCS.EXCH.64 URZ, [UR8+0x10], UR4 ;  /* 0x00001004083f75b2 */ /* 0x0000220008000100 */
        /* <DEDUP_REMOVED lines=13> */
[----:B------:R-:W-:Y:S01]  /*0370*/  NOP ;  /* 0x0000000000007918 */ /* 0x000fe20000000000 */
.L_x_3:
[----:B0-----:R-:W-:Y:S05]  /*0380*/  BSYNC B0 ;  /* 0x0000000000007941 */ /* 0x001fea0003800000 */
.L_x_2:
[----:B------:R-:W0:Y:S01]  /*0390*/  SHFL.IDX PT, R0, R0, RZ, 0x1f ;  /* 0x00001fff00007589 */ /* 0x000e2200000e0000 */
[----:B------:R-:W5:Y:S01]  /*03a0*/  LDC R4, c[0x0][0x65c] ;  /* 0x00019700ff047b82 */ /* 0x000f620000000800 */
[----:B------:R-:W-:Y:S02]  /*03b0*/  ELECT P0, URZ, PT ;  /* 0x00000000003f782f */ /* 0x000fe40003800000 */
[----:B------:R-:W-:Y:S01]  /*03c0*/  ISETP.NE.AND P2, PT, R7, RZ, PT ;  /* 0x000000ff0700720c */ /* 0x000fe20003f45270 */
[----:B------:R-:W1:Y:S01]  /*03d0*/  S2R R8, SR_CTAID.Y ;  /* 0x0000000000087919 */ /* 0x000e620000002600 */
[----:B------:R-:W-:Y:S01]  /*03e0*/  UMOV UR4, 0x20 ;  /* 0x0000002000047882 */ /* 0x000fe20000000000 */
[----:B------:R-:W-:Y:S01]  /*03f0*/  NOP ;  /* 0x0000000000007918 */ /* 0x000fe20000000000 */
[----:B------:R-:W-:Y:S01]  /*0400*/  NOP ;  /* 0x0000000000007918 */ /* 0x000fe20000000000 */
[----:B------:R-:W2:Y:S01]  /*0410*/  S2R R6, SR_CTAID.X ;  /* 0x0000000000067919 */ /* 0x000ea20000002500 */
[----:B0-----:R-:W-:-:S02]  /*0420*/  ISETP.NE.OR P0, PT, R0, RZ, !P0 ;  /* 0x000000ff0000720c */ /* 0x001fc40004705670 */
[----:B-----5:R-:W-:Y:S02]  /*0430*/  ISETP.NE.AND P4, PT, R4, 0x1, PT ;  /* 0x000000010400780c */ /* 0x020fe40003f85270 */
[----:B------:R-:W-:-:S04]  /*0440*/  SHF.R.S32.HI R4, RZ, 0x1f, R3 ;  /* 0x0000001fff047819 */ /* 0x000fc80000011403 */
[----:B------:R-:W-:-:S04]  /*0450*/  LEA.HI R4, R4, R3, RZ, 0x2 ;  /* 0x0000000304047211 */ /* 0x000fc800078f10ff */
[----:B------:R-:W-:Y:S01]  /*0460*/  LOP3.LUT R4, R4, 0xfffffffc, RZ, 0xc0, !PT ;  /* 0xfffffffc04047812 */ /* 0x000fe200078ec0ff */
[----:B------:R-:W-:Y:S01]  /*0470*/  VOTEU.ALL UP0, P0 ;  /* 0x00000000003f7886 */ /* 0x000fe20000000000 */
[----:B------:R-:W-:Y:S01]  /*0480*/  VOTEU.ALL UP1, P0 ;  /* 0x00000000003f7886 */ /* 0x000fe20000020000 */
[----:B------:R-:W2:Y:S01]  /*0490*/  @P4 LDC R9, c[0x0][0x10] ;  /* 0x00000400ff094b82 */ /* 0x000ea20000000800 */
[----:B------:R-:W-:Y:S02]  /*04a0*/  @P4 IMAD.MOV.U32 R5, RZ, RZ, RZ ;  /* 0x000000ffff054224 */ /* 0x000fe400078e00ff */
[----:B------:R-:W-:Y:S01]  /*04b0*/  IMAD.IADD R3, R3, 0x1, -R4 ;  /* 0x0000000103037824 */ /* 0x000fe200078e0a04 */
[----:B------:R-:W-:Y:S01]  /*04c0*/  @!UP0 UMOV UR6, 0x400 ;  /* 0x0000040000068882 */ /* 0x000fe20000000000 */
[----:B------:R-:W-:-:S04]  /*04d0*/  @!UP0 UIADD3 UR4, -UR4, 0x100000, URZ ;  /* 0x0010000004048890 */ /* 0x000fc8000fffe13f */
[----:B------:R-:W-:Y:S02]  /*04e0*/  @!UP0 USHF.L.U32 UR5, UR4, 0xb, URZ ;  /* 0x0000000b04058899 */ /* 0x000fe4000800063f */
[----:B------:R-:W-:Y:S01]  /*04f0*/  @!UP0 USHF.L.U32 UR4, UR4, 0x1, URZ ;  /* 0x0000000104048899 */ /* 0x000fe2000800063f */
[----:B-1----:R-:W-:Y:S01]  /*0500*/  @P4 IMAD.MOV.U32 R4, RZ, RZ, R8 ;  /* 0x000000ffff044224 */ /* 0x002fe200078e0008 */
[----:B------:R-:W0:Y:S01]  /*0510*/  @!UP0 S2UR UR7, SR_CgaCtaId ;  /* 0x00000000000789c3 */ /* 0x000e220000008800 */
[----:B------:R-:W-:-:S07]  /*0520*/  @P4 IMAD.MOV.U32 R13, RZ, RZ, RZ ;  /* 0x000000ffff0d4224 */ /* 0x000fce00078e00ff */
[----:B------:R-:W1:Y:S01]  /*0530*/  @!P4 LDC R11, c[0x0][0xc] ;  /* 0x00000300ff0bcb82 */ /* 0x000e620000000800 */
[----:B--2---:R-:W-:-:S04]  /*0540*/  @P4 IMAD.WIDE.U32 R4, R6, R9, R4 ;  /* 0x0000000906044225 */ /* 0x004fc800078e0004 */
[----:B------:R-:W-:Y:S02]  /*0550*/  VIADD R9, R7, 0xffffffff ;  /* 0xffffffff07097836 */ /* 0x000fe40000000000 */
[----:B------:R-:W-:Y:S01]  /*0560*/  @P4 IMAD.MOV.U32 R0, RZ, RZ, R4 ;  /* 0x000000ffff004224 */ /* 0x000fe200078e0004 */
[----:B0-----:R-:W-:Y:S02]  /*0570*/  @!UP0 ULEA UR6, UR7, UR6, 0x18 ;  /* 0x0000000607068291 */ /* 0x001fe4000f8ec03f */
[----:B------:R-:W-:Y:S01]  /*0580*/  ISETP.GE.U32.AND P1, PT, R9, 0x2, PT ;  /* 0x000000020900780c */ /* 0x000fe20003f26070 */
[----:B------:R-:W-:Y:S01]  /*0590*/  VOTEU.ALL UP0, P0 ;  /* 0x00000000003f7886 */ /* 0x000fe20000000000 */
[----:B------:R-:W-:Y:S01]  /*05a0*/  ISETP.NE.AND P0, PT, R3, 0x3, PT ;  /* 0x000000030300780c */ /* 0x000fe20003f05270 */
[----:B------:R-:W-:-:S03]  /*05b0*/  @P4 IMAD.IADD R5, R5, 0x1, R13 ;  /* 0x0000000105054824 */ /* 0x000fc600078e020d */
[----:B------:R-:W-:-:S04]  /*05c0*/  ISETP.EQ.OR P0, PT, R3, RZ, !P0 ;  /* 0x000000ff0300720c */ /* 0x000fc80004702670 */
[----:B------:R-:W-:Y:S01]  /*05d0*/  ISETP.EQ.AND P0, PT, R7, RZ, P0 ;  /* 0x000000ff0700720c */ /* 0x000fe20000702270 */
[----:B------:R-:W-:Y:S01]  /*05e0*/  IMAD.MOV.U32 R7, RZ, RZ, RZ ;  /* 0x000000ffff077224 */ /* 0x000fe200078e00ff */
[----:B------:R-:W0:Y:S02]  /*05f0*/  FENCE.VIEW.ASYNC.S ;  /* 0x00000000000073c6 */ /* 0x000e240000000000 */
[----:B0-----:R0:W3:Y:S01]  /*0600*/  @!UP0 SYNCS.EXCH.64 URZ, [UR6+0xa0], UR4 ;  /* 0x0000a004063f85b2 */ /* 0x0010e20008000100 */
[----:B------:R-:W-:Y:S01]  /*0610*/  SEL R4, RZ, 0x1, !P0 ;  /* 0x00000001ff047807 */ /* 0x000fe20004000000 */
[----:B-1----:R-:W-:-:S03]  /*0620*/  @!P4 IMAD.WIDE.U32 R10, R11, R8, R6 ;  /* 0x000000080b0ac225 */ /* 0x002fc600078e0006 */
[----:B------:R-:W-:Y:S01]  /*0630*/  SEL R4, R4, 0x2, P1 ;  /* 0x0000000204047807 */ /* 0x000fe20000800000 */
[----:B------:R-:W-:Y:S02]  /*0640*/  @!P4 IMAD.MOV.U32 R0, RZ, RZ, R10 ;  /* 0x000000ffff00c224 */ /* 0x000fe400078e000a */
[----:B------:R-:W-:Y:S01]  /*0650*/  @!P4 IMAD.MOV.U32 R5, RZ, RZ, R11 ;  /* 0x000000ffff05c224 */ /* 0x000fe200078e000b */
[----:B------:R0:W3:Y:S01]  /*0660*/  @!UP1 SYNCS.EXCH.64 URZ, [UR6+0xa8], UR4 ;  /* 0x0000a804063f95b2 */ /* 0x0000e20008000100 */
[----:B------:R-:W-:Y:S01]  /*0670*/  NOP ;  /* 0x0000000000007918 */ /* 0x000fe20000000000 */
[----:B---34-:R-:W-:Y:S06]  /*0680*/  BAR.SYNC.DEFER_BLOCKING 0x0 ;  /* 0x0000000000007b1d */ /* 0x018fec0000010000 */
[----:B------:R-:W-:Y:S05]  /*0690*/  @!P2 BRA `(.L_x_4) ;  /* 0x0000004c0080a947 */ /* 0x000fea0003800000 */
[----:B------:R-:W-:-:S13]  /*06a0*/  ISETP.GT.U32.AND P0, PT, R9, 0x1, PT ;  /* 0x000000010900780c */ /* 0x000fda0003f04070 */
[----:B0-----:R-:W-:Y:S05]  /*06b0*/  @P0 EXIT ;  /* 0x000000000000094d */ /* 0x001fea0003800000 */
[----:B------:R-:W-:Y:S01]  /*06c0*/  ULDC.64 UR4, c[0x0][0x650] ;  /* 0x0001940000047ab9 */ /* 0x000fe20000000a00 */
[----:B------:R-:W-:Y:S01]  /*06d0*/  PRMT R9, RZ, 0x7610, R9 ;  /* 0x00007610ff097816 */ /* 0x000fe20000000009 */
[----:B------:R-:W-:Y:S01]  /*06e0*/  IMAD.MOV.U32 R16, RZ, RZ, -0x1 ;  /* 0xffffffffff107424 */ /* 0x000fe200078e00ff */
[----:B------:R-:W-:Y:S01]  /*06f0*/  ISETP.GE.U32.AND P0, PT, R0, UR4, PT ;  /* 0x0000000400007c0c */ /* 0x000fe2000bf06070 */
[----:B------:R-:W-:Y:S02]  /*0700*/  IMAD.MOV.U32 R12, RZ, RZ, -0x1 ;  /* 0xffffffffff0c7424 */ /* 0x000fe400078e00ff */
[----:B------:R-:W-:Y:S01]  /*0710*/  IMAD.MOV.U32 R69, RZ, RZ, -0x1 ;  /* 0xffffffffff457424 */ /* 0x000fe200078e00ff */
[----:B------:R-:W-:-:S13]  /*0720*/  ISETP.GE.U32.AND.EX P0, PT, R5, UR5, PT, P0 ;  /* 0x0000000505007c0c */ /* 0x000fda000bf06100 */
[----:B------:R-:W-:Y:S05]  /*0730*/  @P0 BRA `(.L_x_5) ;  /* 0x0000000400600947 */ /* 0x000fea0003800000 */
[----:B------:R-:W0:Y:S01]  /*0740*/  LDC.64 R16, c[0x0][0x628] ;  /* 0x00018a00ff107b82 */ /* 0x000e220000000a00 */
[----:B------:R-:W-:Y:S02]  /*0750*/  IMAD.MOV.U32 R10, RZ, RZ, R0 ;  /* 0x000000ffff0a7224 */ /* 0x000fe400078e0000 */
[----:B------:R-:W-:-:S05]  /*0760*/  IMAD.MOV.U32 R11, RZ, RZ, R5 ;  /* 0x000000ffff0b7224 */ /* 0x000fca00078e0005 */
[----:B------:R-:W1:Y:S08]  /*0770*/  LDC R18, c[0x0][0x630] ;  /* 0x00018c00ff127b82 */ /* 0x000e700000000800 */
[----:B------:R-:W2:Y:S01]  /*0780*/  LDC.64 R20, c[0x0][0x620] ;  /* 0x00018800ff147b82 */ /* 0x000ea20000000a00 */
[----:B0-----:R-:W-:-:S04]  /*0790*/  ISETP.NE.U32.AND P0, PT, R16, RZ, PT ;  /* 0x000000ff1000720c */ /* 0x001fc80003f05070 */
[----:B------:R-:W-:-:S13]  /*07a0*/  ISETP.NE.AND.EX P0, PT, R17, RZ, PT, P0 ;  /* 0x000000ff1100720c */ /* 0x000fda0003f05300 */
[----:B-12---:R-:W-:Y:S05]  /*07b0*/  @!P0 BRA `(.L_x_6) ;  /* 0x0000000000288947 */ /* 0x006fea0003800000 */
[----:B------:R-:W0:Y:S02]  /*07c0*/  LDC R3, c[0x0][0x634] ;  /* 0x00018d00ff037b82 */ /* 0x000e240000000800 */
[----:B0-----:R-:W-:-:S05]  /*07d0*/  IADD3 R3, P0, R0, R3, RZ ;  /* 0x0000000300037210 */ /* 0x001fca0007f1e0ff */
[----:B------:R-:W-:-:S04]  /*07e0*/  IMAD.X R9, RZ, RZ, R5, P0 ;  /* 0x000000ffff097224 */ /* 0x000fc800000e0605 */
[----:B------:R-:W-:-:S04]  /*07f0*/  IMAD.WIDE.U32 R10, R9, R16, RZ ;  /* 0x00000010090a7225 */ /* 0x000fc800078e00ff */
[----:B------:R-:W-:-:S04]  /*0800*/  IMAD.WIDE.U32 R12, P0, R3, R17, R10 ;  /* 0x00000011030c7225 */ /* 0x000fc8000780000a */
[----:B------:R-:W-:-:S04]  /*0810*/  IMAD.WIDE.U32 R10, R3, R16, RZ ;  /* 0x00000010030a7225 */ /* 0x000fc800078e00ff */
[----:B------:R-:W-:Y:S01]  /*0820*/  IMAD.X R15, RZ, RZ, RZ, P0 ;  /* 0x000000ffff0f7224 */ /* 0x000fe200000e06ff */
[----:B------:R-:W-:Y:S01]  /*0830*/  IADD3 RZ, P0, R11, R12, RZ ;  /* 0x0000000c0bff7210 */ /* 0x000fe20007f1e0ff */
[----:B------:R-:W-:-:S04]  /*0840*/  IMAD.MOV.U32 R14, RZ, RZ, R13 ;  /* 0x000000ffff0e7224 */ /* 0x000fc800078e000d */
[----:B------:R-:W-:-:S08]  /*0850*/  IMAD.WIDE.U32.X R10, R9, R17, R14, P0 ;  /* 0x00000011090a7225 */ /* 0x000fd000000e040e */
.L_x_6:
[-CC-:B------:R-:W-:Y:S01]  /*0860*/  SHF.R.U64 R69, R10, R18.reuse, R11.reuse ;  /* 0x000000120a457219 */ /* 0x180fe2000000120b */
[----:B------:R-:W0:Y:S01]  /*0870*/  LDC.64 R22, c[0x0][0x640] ;  /* 0x00019000ff167b82 */ /* 0x000e220000000a00 */
[----:B------:R-:W-:Y:S01]  /*0880*/  SHF.R.U32.HI R7, RZ, R18, R11 ;  /* 0x00000012ff077219 */ /* 0x000fe2000001160b */
[----:B------:R-:W-:Y:S01]  /*0890*/  ULDC UR4, c[0x0][0x150] ;  /* 0x0000540000047ab9 */ /* 0x000fe20000000800 */
[----:B------:R-:W-:Y:S01]  /*08a0*/  IADD3 R9, P0, RZ, -R69, RZ ;  /* 0x80000045ff097210 */ /* 0x000fe20007f1e0ff */
[----:B------:R-:W-:Y:S01]  /*08b0*/  IMAD.MOV.U32 R10, RZ, RZ, R0 ;  /* 0x000000ffff0a7224 */ /* 0x000fe200078e0000 */
[----:B------:R-:W-:Y:S01]  /*08c0*/  I2FP.F32.U32 R3, R6 ;  /* 0x0000000600037245 */ /* 0x000fe20000201000 */
[----:B------:R-:W-:Y:S02]  /*08d0*/  IMAD.MOV.U32 R11, RZ, RZ, R5 ;  /* 0x000000ffff0b7224 */ /* 0x000fe400078e0005 */
[----:B------:R-:W1:Y:S01]  /*08e0*/  LDC R14, c[0x0][0x618] ;  /* 0x00018600ff0e7b82 */ /* 0x000e620000000800 */
[----:B------:R-:W-:-:S02]  /*08f0*/  IMAD.X R13, RZ, RZ, ~R7, P0 ;  /* 0x000000ffff0d7224 */ /* 0x000fc400000e0e07 */
[----:B------:R-:W-:Y:S01]  /*0900*/  FMUL R3, R3, UR4 ;  /* 0x0000000403037c20 */ /* 0x000fe20008400000 */
[----:B------:R-:W-:Y:S01]  /*0910*/  IMAD.WIDE.U32 R10, R9, R20, R10 ;  /* 0x00000014090a7225 */ /* 0x000fe200078e000a */
[----:B------:R-:W-:-:S03]  /*0920*/  ULDC UR4, c[0x0][0x154] ;  /* 0x0000550000047ab9 */ /* 0x000fc60000000800 */
[----:B------:R-:W-:Y:S01]  /*0930*/  IMAD R12, R13, R20, RZ ;  /* 0x000000140d0c7224 */ /* 0x000fe200078e02ff */
[----:B------:R-:W2:Y:S01]  /*0940*/  LDC R7, c[0x0][0x144] ;  /* 0x00005100ff077b82 */ /* 0x000ea20000000800 */
[----:B------:R-:W3:Y:S01]  /*0950*/  F2I.U32.TRUNC.NTZ R3, R3 ;  /* 0x0000000300037305 */ /* 0x000ee2000020f000 */
[----:B------:R-:W-:Y:S02]  /*0960*/  IMAD.MOV.U32 R13, RZ, RZ, -0x1 ;  /* 0xffffffffff0d7424 */ /* 0x000fe400078e00ff */
[----:B------:R-:W-:-:S04]  /*0970*/  IMAD R9, R9, R21, R12 ;  /* 0x0000001509097224 */ /* 0x000fc800078e020c */
[----:B------:R-:W4:Y:S01]  /*0980*/  LDC R18, c[0x0][0x608] ;  /* 0x00018200ff127b82 */ /* 0x000f220000000800 */
[----:B------:R-:W-:Y:S01]  /*0990*/  IMAD.IADD R11, R11, 0x1, R9 ;  /* 0x000000010b0b7824 */ /* 0x000fe200078e0209 */
[----:B0-----:R-:W-:Y:S02]  /*09a0*/  ISETP.NE.U32.AND P0, PT, R22, RZ, PT ;  /* 0x000000ff1600720c */ /* 0x001fe40003f05070 */
[----:B------:R-:W-:Y:S02]  /*09b0*/  I2FP.F32.U32 R9, R8 ;  /* 0x0000000800097245 */ /* 0x000fe40000201000 */
[----:B------:R-:W-:Y:S02]  /*09c0*/  ISETP.NE.AND.EX P0, PT, R23, RZ, PT, P0 ;  /* 0x000000ff1700720c */ /* 0x000fe40003f05300 */
[----:B------:R-:W0:Y:S01]  /*09d0*/  LDC R12, c[0x0][0x658] ;  /* 0x00019600ff0c7b82 */ /* 0x000e220000000800 */
[-C--:B-1----:R-:W-:Y:S01]  /*09e0*/  SHF.R.U64 R16, R10, R14.reuse, R11 ;  /* 0x0000000e0a107219 */ /* 0x082fe2000000120b */
[----:B---3--:R-:W-:Y:S01]  /*09f0*/  IMAD.MOV R10, RZ, RZ, -R3 ;  /* 0x000000ffff0a7224 */ /* 0x008fe200078e0a03 */
[----:B------:R-:W-:-:S05]  /*0a00*/  SHF.R.U32.HI R11, RZ, R14, R11 ;  /* 0x0000000eff0b7219 */ /* 0x000fca000001160b */
[----:B------:R-:W1:Y:S01]  /*0a10*/  LDC R17, c[0x0][0x148] ;  /* 0x00005200ff117b82 */ /* 0x000e620000000800 */
[----:B--2---:R-:W-:Y:S02]  /*0a20*/  IMAD R3, R7, R10, R6 ;  /* 0x0000000a07037224 */ /* 0x004fe400078e0206 */
[----:B------:R-:W-:-:S04]  /*0a30*/  FMUL R7, R9, UR4 ;  /* 0x0000000409077c20 */ /* 0x000fc80008400000 */
[----:B------:R2:W3:Y:S01]  /*0a40*/  F2I.U32.TRUNC.NTZ R15, R7 ;  /* 0x00000007000f7305 */ /* 0x0004e2000020f000 */
[----:B------:R-:W1:Y:S01]  /*0a50*/  LDC R21, c[0x0][0x600] ;  /* 0x00018000ff157b82 */ /* 0x000e620000000800 */
[-CC-:B----4-:R-:W-:Y:S02]  /*0a60*/  SHF.R.U64 R27, R16, R18.reuse, R11.reuse ;  /* 0x00000012101b7219 */ /* 0x190fe4000000120b */
[----:B------:R-:W-:Y:S01]  /*0a70*/  SHF.R.U32.HI R9, RZ, R18, R11 ;  /* 0x00000012ff097219 */ /* 0x000fe2000001160b */
[----:B------:R-:W-:-:S04]  /*0a80*/  IMAD.MOV.U32 R11, RZ, RZ, 0x1 ;  /* 0x00000001ff0b7424 */ /* 0x000fc800078e00ff */
[----:B------:R-:W4:Y:S01]  /*0a90*/  LDC R20, c[0x0][0x648] ;  /* 0x00019200ff147b82 */ /* 0x000f220000000800 */
[-C--:B0-----:R-:W-:Y:S02]  /*0aa0*/  SHF.L.U32 R6, R13, R12.reuse, RZ ;  /* 0x0000000c0d067219 */ /* 0x081fe400000006ff */
[-CC-:B------:R-:W-:Y:S02]  /*0ab0*/  SHF.R.U64 R18, R27, R12.reuse, R9.reuse ;  /* 0x0000000c1b127219 */ /* 0x180fe40000001209 */
[----:B------:R-:W-:Y:S02]  /*0ac0*/  SHF.R.U32.HI R19, RZ, R12, R9 ;  /* 0x0000000cff137219 */ /* 0x000fe40000011609 */
[----:B------:R-:W-:Y:S01]  /*0ad0*/  LOP3.LUT R14, RZ, R6, RZ, 0x33, !PT ;  /* 0x00000006ff0e7212 */ /* 0x000fe200078e33ff */
[----:B------:R-:W0:Y:S01]  /*0ae0*/  LDC R25, c[0x0][0x638] ;  /* 0x00018e00ff197b82 */ /* 0x000e220000000800 */
[----:B------:R-:W-:Y:S01]  /*0af0*/  SHF.L.U32 R9, R11, R12, RZ ;  /* 0x0000000c0b097219 */ /* 0x000fe200000006ff */
[----:B------:R-:W-:-:S02]  /*0b00*/  IMAD.MOV.U32 R6, RZ, RZ, R18 ;  /* 0x000000ffff067224 */ /* 0x000fc400078e0012 */
[----:B--2---:R-:W-:-:S04]  /*0b10*/  IMAD.MOV.U32 R7, RZ, RZ, R19 ;  /* 0x000000ffff077224 */ /* 0x004fc800078e0013 */
[----:B------:R-:W2:Y:S01]  /*0b20*/  LDC R24, c[0x0][0x610] ;  /* 0x00018400ff187b82 */ /* 0x000ea20000000800 */
[----:B---3--:R-:W-:Y:S05]  /*0b30*/  @!P0 BRA `(.L_x_7) ;  /* 0x0000000000288947 */ /* 0x008fea0003800000 */
[----:B------:R-:W3:Y:S02]  /*0b40*/  LDC R13, c[0x0][0x64c] ;  /* 0x00019300ff0d7b82 */ /* 0x000ee40000000800 */
[----:B---3--:R-:W-:-:S05]  /*0b50*/  IADD3 R13, P0, R18, R13, RZ ;  /* 0x0000000d120d7210 */ /* 0x008fca0007f1e0ff */
        /* <DEDUP_REMOVED lines=8> */
.L_x_7:
[----:B----4-:R-:W-:Y:S01]  /*0be0*/  SHF.R.U64 R6, R6, R20, R7 ;  /* 0x0000001406067219 */ /* 0x010fe20000001207 */
[----:B-1----:R-:W-:Y:S01]  /*0bf0*/  VIADD R7, R21, 0xffffffff ;  /* 0xffffffff15077836 */ /* 0x002fe20000000000 */
[----:B------:R-:W-:Y:S01]  /*0c00*/  LOP3.LUT R14, R27, R14, RZ, 0xc0, !PT ;  /* 0x0000000e1b0e7212 */ /* 0x000fe200078ec0ff */
[----:B------:R-:W-:Y:S02]  /*0c10*/  IMAD.MOV R15, RZ, RZ, -R15 ;  /* 0x000000ffff0f7224 */ /* 0x000fe400078e0a0f */
[----:B------:R-:W-:Y:S01]  /*0c20*/  IMAD.MOV R10, RZ, RZ, -R6 ;  /* 0x000000ffff0a7224 */ /* 0x000fe200078e0a06 */
[----:B------:R-:W-:Y:S01]  /*0c30*/  LOP3.LUT R7, R16, R7, RZ, 0xc0, !PT ;  /* 0x0000000710077212 */ /* 0x000fe200078ec0ff */
[----:B------:R-:W-:Y:S02]  /*0c40*/  IMAD R14, R9, R6, R14 ;  /* 0x00000006090e7224 */ /* 0x000fe400078e020e */
[----:B------:R-:W-:Y:S02]  /*0c50*/  @P4 IMAD R3, R17, R15, R8 ;  /* 0x0000000f11034224 */ /* 0x000fe400078e0208 */
[----:B0-----:R-:W-:-:S02]  /*0c60*/  IMAD R6, R10, R25, R18 ;  /* 0x000000190a067224 */ /* 0x001fc400078e0212 */
[----:B--2---:R-:W-:Y:S02]  /*0c70*/  IMAD R3, R14, R24, R3 ;  /* 0x000000180e037224 */ /* 0x004fe400078e0203 */
[----:B------:R-:W-:Y:S02]  /*0c80*/  IMAD R6, R6, R21, R7 ;  /* 0x0000001506067224 */ /* 0x000fe400078e0207 */
[----:B------:R-:W-:-:S03]  /*0c90*/  IMAD.MOV.U32 R9, RZ, RZ, 0x1 ;  /* 0x00000001ff097424 */ /* 0x000fc600078e00ff */
[----:B------:R-:W-:Y:S02]  /*0ca0*/  SEL R12, R6, R3, !P4 ;  /* 0x00000003060c7207 */ /* 0x000fe40006000000 */
[----:B------:R-:W-:-:S07]  /*0cb0*/  SEL R16, R3, R6, !P4 ;  /* 0x0000000603107207 */ /* 0x000fce0006000000 */
.L_x_5:
[----:B------:R-:W-:-:S08]  /*0cc0*/  NOP ;  /* 0x0000000000007918 */ /* 0x000fd00000000000 */
[----:B------:R-:W0:Y:S02]  /*0cd0*/  USETMAXREG.TRY_ALLOC.CTAPOOL UP0, 0xe8 ;  /* 0x000000e8000079c8 */ /* 0x000e240008000600 */
[----:B0-----:R-:W-:-:S13]  /*0ce0*/  PLOP3.LUT P0, PT, PT, PT, UP0, 0x80, 0x0 ;  /* 0x000000000000781c */ /* 0x001fda0003f0f008 */
[----:B------:R-:W-:Y:S05]  /*0cf0*/  @!P0 BRA `(.L_x_5) ;  /* 0xfffffffc00f08947 */ /* 0x000fea000383ffff */
[----:B------:R-:W-:Y:S01]  /*0d00*/  ULDC.64 UR4, c[0x0][0x598] ;  /* 0x0001660000047ab9 */ /* 0x000fe20000000a00 */
[----:B------:R-:W-:Y:S01]  /*0d10*/  ULDC.64 UR16, c[0x0][0x208] ;  /* 0x0000820000107ab9 */ /* 0x000fe20000000a00 */
[----:B------:R-:W-:-:S04]  /*0d20*/  ISETP.NE.U32.AND P0, PT, RZ, UR4, PT ;  /* 0x00000004ff007c0c */ /* 0x000fc8000bf05070 */
[----:B------:R-:W-:-:S13]  /*0d30*/  ISETP.NE.AND.EX P0, PT, RZ, UR5, PT, P0 ;  /* 0x00000005ff007c0c */ /* 0x000fda000bf05300 */
[----:B------:R-:W-:Y:S05]  /*0d40*/  @!P0 BRA `(.L_x_8) ;  /* 0x00000000001c8947 */ /* 0x000fea0003800000 */
[----:B------:R-:W0:Y:S02]  /*0d50*/  LDC.64 R6, c[0x0][0x598] ;  /* 0x00016600ff067b82 */ /* 0x000e240000000a00 */
[----:B0-----:R-:W2:Y:S02]  /*0d60*/  LDG.E.64 R6, desc[UR16][R6.64] ;  /* 0x0000001006067981 */ /* 0x001ea4000c1e1b00 */
[----:B--2---:R-:W-:-:S04]  /*0d70*/  ISETP.NE.U32.AND P0, PT, R6, RZ, PT ;  /* 0x000000ff0600720c */ /* 0x004fc80003f05070 */
[----:B------:R-:W-:-:S13]  /*0d80*/  ISETP.NE.AND.EX P0, PT, R7, RZ, PT, P0 ;  /* 0x000000ff0700720c */ /* 0x000fda0003f05300 */
[----:B------:R-:W-:Y:S05]  /*0d90*/  @!P0 BRA `(.L_x_8) ;  /* 0x0000000000088947 */ /* 0x000fea0003800000 */
[----:B------:R0:W5:Y:S01]  /*0da0*/  LD.E R3, desc[UR16][R6.64] ;  /* 0x0000001006037980 */ /* 0x000162000c101900 */
[----:B------:R-:W-:Y:S05]  /*0db0*/  BRA `(.L_x_9) ;  /* 0x0000000000207947 */ /* 0x000fea0003800000 */
.L_x_8:
[----:B------:R-:W-:Y:S02]  /*0dc0*/  ULDC.64 UR4, c[0x0][0x588] ;  /* 0x0001620000047ab9 */ /* 0x000fe40000000a00 */
[----:B------:R-:W-:-:S04]  /*0dd0*/  ISETP.NE.U32.AND P0, PT, RZ, UR4, PT ;  /* 0x00000004ff007c0c */ /* 0x000fc8000bf05070 */
[----:B------:R-:W-:-:S13]  /*0de0*/  ISETP.NE.AND.EX P0, PT, RZ, UR5, PT, P0 ;  /* 0x00000005ff007c0c */ /* 0x000fda000bf05300 */
[----:B------:R-:W-:Y:S05]  /*0df0*/  @!P0 BRA `(.L_x_10) ;  /* 0x00000000000c8947 */ /* 0x000fea0003800000 */
[----:B------:R-:W0:Y:S02]  /*0e00*/  LDC.64 R6, c[0x0][0x588] ;  /* 0x00016200ff067b82 */ /* 0x000e240000000a00 */
[----:B0-----:R1:W5:Y:S01]  /*0e10*/  LDG.E R3, desc[UR16][R6.64] ;  /* 0x0000001006037981 */ /* 0x001362000c1e1900 */
[----:B------:R-:W-:Y:S05]  /*0e20*/  BRA `(.L_x_9) ;  /* 0x0000000000047947 */ /* 0x000fea0003800000 */
.L_x_10:
[----:B------:R-:W2:Y:S02]  /*0e30*/  LDC R3, c[0x0][0x580] ;  /* 0x00016000ff037b82 */ /* 0x000ea40000000800 */
.L_x_9:
[----:B------:R-:W-:Y:S02]  /*0e40*/  ULDC.64 UR4, c[0x0][0x5a0] ;  /* 0x0001680000047ab9 */ /* 0x000fe40000000a00 */
[----:B------:R-:W-:-:S04]  /*0e50*/  ISETP.NE.U32.AND P0, PT, RZ, UR4, PT ;  /* 0x00000004ff007c0c */ /* 0x000fc8000bf05070 */
[----:B------:R-:W-:-:S13]  /*0e60*/  ISETP.NE.AND.EX P0, PT, RZ, UR5, PT, P0 ;  /* 0x00000005ff007c0c */ /* 0x000fda000bf05300 */
[----:B------:R-:W-:Y:S05]  /*0e70*/  @!P0 BRA `(.L_x_11) ;  /* 0x00000000001c8947 */ /* 0x000fea0003800000 */
[----:B01----:R-:W0:Y:S02]  /*0e80*/  LDC.64 R6, c[0x0][0x5a0] ;  /* 0x00016800ff067b82 */ /* 0x003e240000000a00 */
[----:B0-----:R-:W3:Y:S02]  /*0e90*/  LDG.E.64 R6, desc[UR16][R6.64] ;  /* 0x0000001006067981 */ /* 0x001ee4000c1e1b00 */
[----:B---3--:R-:W-:-:S04]  /*0ea0*/  ISETP.NE.U32.AND P0, PT, R6, RZ, PT ;  /* 0x000000ff0600720c */ /* 0x008fc80003f05070 */
[----:B------:R-:W-:-:S13]  /*0eb0*/  ISETP.NE.AND.EX P0, PT, R7, RZ, PT, P0 ;  /* 0x000000ff0700720c */ /* 0x000fda0003f05300 */
[----:B------:R-:W-:Y:S05]  /*0ec0*/  @!P0 BRA `(.L_x_11) ;  /* 0x0000000000088947 */ /* 0x000fea0003800000 */
[----:B------:R0:W5:Y:S01]  /*0ed0*/  LD.E R10, desc[UR16][R6.64] ;  /* 0x00000010060a7980 */ /* 0x000162000c101900 */
[----:B------:R-:W-:Y:S05]  /*0ee0*/  BRA `(.L_x_12) ;  /* 0x0000000000207947 */ /* 0x000fea0003800000 */
.L_x_11:
[----:B------:R-:W-:Y:S02]  /*0ef0*/  ULDC.64 UR4, c[0x0][0x590] ;  /* 0x0001640000047ab9 */ /* 0x000fe40000000a00 */
[----:B------:R-:W-:-:S04]  /*0f00*/  ISETP.NE.U32.AND P0, PT, RZ, UR4, PT ;  /* 0x00000004ff007c0c */ /* 0x000fc8000bf05070 */
[----:B------:R-:W-:-:S13]  /*0f10*/  ISETP.NE.AND.EX P0, PT, RZ, UR5, PT, P0 ;  /* 0x00000005ff007c0c */ /* 0x000fda000bf05300 */
[----:B------:R-:W-:Y:S05]  /*0f20*/  @!P0 BRA `(.L_x_13) ;  /* 0x00000000000c8947 */ /* 0x000fea0003800000 */
[----:B------:R-:W3:Y:S02]  /*0f30*/  LDC.64 R10, c[0x0][0x590] ;  /* 0x00016400ff0a7b82 */ /* 0x000ee40000000a00 */
[----:B---3--:R3:W5:Y:S01]  /*0f40*/  LDG.E R10, desc[UR16][R10.64] ;  /* 0x000000100a0a7981 */ /* 0x008762000c1e1900 */
[----:B------:R-:W-:Y:S05]  /*0f50*/  BRA `(.L_x_12) ;  /* 0x0000000000047947 */ /* 0x000fea0003800000 */
.L_x_13:
[----:B------:R-:W4:Y:S02]  /*0f60*/  LDC R10, c[0x0][0x584] ;  /* 0x00016100ff0a7b82 */ /* 0x000f240000000800 */
.L_x_12:
[----:B------:R-:W-:-:S13]  /*0f70*/  LOP3.LUT P0, RZ, R9, 0xff, RZ, 0xc0, !PT ;  /* 0x000000ff09ff7812 */ /* 0x000fda000780c0ff */
[----:B------:R-:W-:Y:S05]  /*0f80*/  @!P0 EXIT ;  /* 0x000000000000894d */ /* 0x000fea0003800000 */
[----:B------:R-:W-:Y:S01]  /*0f90*/  ULDC UR4, c[0x0][0x28c] ;  /* 0x0000a30000047ab9 */ /* 0x000fe20000000800 */
[----:B------:R-:W-:Y:S01]  /*0fa0*/  LOP3.LUT R80, R4, 0x1, RZ, 0xfc, !PT ;  /* 0x0000000104507812 */ /* 0x000fe200078efcff */
[----:B------:R-:W-:-:S04]  /*0fb0*/  UIADD3 UR4, UR4, 0x7f, URZ ;  /* 0x0000007f04047890 */ /* 0x000fc8000fffe03f */
[----:B------:R-:W-:-:S04]  /*0fc0*/  USHF.R.S32.HI UR5, URZ, 0x1f, UR4 ;  /* 0x0000001f3f057899 */ /* 0x000fc80008011404 */
[----:B------:R-:W-:-:S03]  /*0fd0*/  ULEA.HI UR5, UR5, UR4, URZ, 0x7 ;  /* 0x0000000405057291 */ /* 0x000fc6000f8f383f */
[----:B------:R-:W-:Y:S01]  /*0fe0*/  UMOV UR4, URZ ;  /* 0x0000003f00047c82 */ /* 0x000fe20008000000 */
[----:B------:R-:W-:-:S03]  /*0ff0*/  USHF.R.S32.HI UR9, URZ, 0x7, UR5 ;  /* 0x000000073f097899 */ /* 0x000fc60008011405 */
[----:B------:R-:W-:-:S09]  /*1000*/  UMOV UR5, URZ ;  /* 0x0000003f00057c82 */ /* 0x000fd20008000000 */
.L_x_102:
[----:B01----:R-:W-:Y:S01]  /*1010*/  LOP3.LUT R6, R2, 0x80, RZ, 0xc0, !PT ;  /* 0x0000008002067812 */ /* 0x003fe200078ec0ff */
[----:B------:R-:W0:Y:S01]  /*1020*/  S2UR UR13, SR_CgaCtaId ;  /* 0x00000000000d79c3 */ /* 0x000e220000008800 */
[----:B------:R-:W-:Y:S01]  /*1030*/  UMOV UR12, 0x400 ;  /* 0x00000400000c7882 */ /* 0x000fe20000000000 */
[----:B------:R-:W-:Y:S01]  /*1040*/  UMOV UR6, URZ ;  /* 0x0000003f00067c82 */ /* 0x000fe20008000000 */
[----:B------:R-:W-:Y:S01]  /*1050*/  SHF.R.U32.HI R6, RZ, 0x7, R6 ;  /* 0x00000007ff067819 */ /* 0x000fe20000011606 */
[----:B------:R-:W-:Y:S01]  /*1060*/  UMOV UR7, URZ ;  /* 0x0000003f00077c82 */ /* 0x000fe20008000000 */
[----:B------:R-:W-:Y:S01]  /*1070*/  UMOV UR18, UR5 ;  /* 0x0000000500127c82 */ /* 0x000fe20008000000 */
[----:B------:R-:W-:Y:S01]  /*1080*/  CS2R R14, SRZ ;  /* 0x00000000000e7805 */ /* 0x000fe2000001ff00 */
[----:B---3--:R-:W-:Y:S01]  /*1090*/  IMAD.MOV.U32 R11, RZ, RZ, RZ ;  /* 0x000000ffff0b7224 */ /* 0x008fe200078e00ff */
[----:B------:R-:W1:Y:S01]  /*10a0*/  LDC R7, c[0x0][0x28c] ;  /* 0x0000a300ff077b82 */ /* 0x000e620000000800 */
[----:B------:R-:W3:Y:S01]  /*10b0*/  SHFL.IDX PT, R6, R6, RZ, 0x1f ;  /* 0x00001fff06067589 */ /* 0x000ee200000e0000 */
[----:B------:R-:W-:-:S02]  /*10c0*/  CS2R R18, SRZ ;  /* 0x0000000000127805 */ /* 0x000fc4000001ff00 */
[----:B------:R-:W-:Y:S02]  /*10d0*/  CS2R R20, SRZ ;  /* 0x0000000000147805 */ /* 0x000fe4000001ff00 */
[----:B------:R-:W-:Y:S02]  /*10e0*/  CS2R R22, SRZ ;  /* 0x0000000000167805 */ /* 0x000fe4000001ff00 */
[----:B------:R-:W-:Y:S02]  /*10f0*/  CS2R R56, SRZ ;  /* 0x0000000000387805 */ /* 0x000fe4000001ff00 */
[----:B------:R-:W-:Y:S02]  /*1100*/  CS2R R58, SRZ ;  /* 0x00000000003a7805 */ /* 0x000fe4000001ff00 */
[----:B------:R-:W-:Y:S02]  /*1110*/  CS2R R60, SRZ ;  /* 0x00000000003c7805 */ /* 0x000fe4000001ff00 */
[----:B------:R-:W-:-:S02]  /*1120*/  CS2R R62, SRZ ;  /* 0x00000000003e7805 */ /* 0x000fc4000001ff00 */
[----:B------:R-:W-:Y:S02]  /*1130*/  CS2R R64, SRZ ;  /* 0x0000000000407805 */ /* 0x000fe4000001ff00 */
[----:B------:R-:W-:Y:S01]  /*1140*/  CS2R R66, SRZ ;  /* 0x0000000000427805 */ /* 0x000fe2000001ff00 */
[----:B------:R-:W-:Y:S01]  /*1150*/  IMAD.MOV.U32 R68, RZ, RZ, RZ ;  /* 0x000000ffff447224 */ /* 0x000fe200078e00ff */
[----:B------:R-:W-:Y:S02]  /*1160*/  CS2R R70, SRZ ;  /* 0x0000000000467805 */ /* 0x000fe4000001ff00 */
[----:B------:R-:W-:Y:S02]  /*1170*/  CS2R R72, SRZ ;  /* 0x0000000000487805 */ /* 0x000fe4000001ff00 */
[----:B------:R-:W-:Y:S02]  /*1180*/  CS2R R74, SRZ ;  /* 0x00000000004a7805 */ /* 0x000fe4000001ff00 */
[----:B------:R-:W-:-:S02]  /*1190*/  CS2R R76, SRZ ;  /* 0x00000000004c7805 */ /* 0x000fc4000001ff00 */
[----:B------:R-:W-:Y:S01]  /*11a0*/  CS2R R78, SRZ ;  /* 0x00000000004e7805 */ /* 0x000fe2000001ff00 */
[----:B------:R-:W-:Y:S01]  /*11b0*/  IMAD.U32 R9, RZ, RZ, UR4 ;  /* 0x00000004ff097e24 */ /* 0x000fe2000f8e00ff */
[----:B------:R-:W-:Y:S02]  /*11c0*/  CS2R R24, SRZ ;  /* 0x0000000000187805 */ /* 0x000fe4000001ff00 */
[----:B------:R-:W-:Y:S02]  /*11d0*/  CS2R R26, SRZ ;  /* 0x00000000001a7805 */ /* 0x000fe4000001ff00 */
[----:B------:R-:W-:Y:S02]  /*11e0*/  CS2R R28, SRZ ;  /* 0x00000000001c7805 */ /* 0x000fe4000001ff00 */
[----:B------:R-:W-:Y:S02]  /*11f0*/  CS2R R30, SRZ ;  /* 0x00000000001e7805 */ /* 0x000fe4000001ff00 */
[----:B------:R-:W-:-:S02]  /*1200*/  CS2R R32, SRZ ;  /* 0x0000000000207805 */ /* 0x000fc4000001ff00 */
[----:B------:R-:W-:Y:S02]  /*1210*/  CS2R R34, SRZ ;  /* 0x0000000000227805 */ /* 0x000fe4000001ff00 */
[----:B-1----:R-:W-:Y:S02]  /*1220*/  ISETP.GE.AND P0, PT, R7, 0x1, PT ;  /* 0x000000010700780c */ /* 0x002fe40003f06270 */
[----:B------:R-:W-:Y:S02]  /*1230*/  CS2R R36, SRZ ;  /* 0x0000000000247805 */ /* 0x000fe4000001ff00 */
[----:B---3--:R-:W-:Y:S02]  /*1240*/  R2UR UR8, R6 ;  /* 0x00000000060872ca */ /* 0x008fe400000e0000 */
[----:B------:R-:W-:Y:S02]  /*1250*/  CS2R R38, SRZ ;  /* 0x0000000000267805 */ /* 0x000fe4000001ff00 */
[----:B------:R-:W-:-:S02]  /*1260*/  CS2R R40, SRZ ;  /* 0x0000000000287805 */ /* 0x000fc4000001ff00 */
[----:B------:R-:W-:Y:S02]  /*1270*/  CS2R R42, SRZ ;  /* 0x00000000002a7805 */ /* 0x000fe4000001ff00 */
[----:B------:R-:W-:Y:S02]  /*1280*/  CS2R R44, SRZ ;  /* 0x00000000002c7805 */ /* 0x000fe4000001ff00 */
[----:B------:R-:W-:Y:S02]  /*1290*/  CS2R R46, SRZ ;  /* 0x00000000002e7805 */ /* 0x000fe4000001ff00 */
[----:B------:R-:W-:Y:S02]  /*12a0*/  CS2R R48, SRZ ;  /* 0x0000000000307805 */ /* 0x000fe4000001ff00 */
[----:B------:R-:W-:Y:S02]  /*12b0*/  CS2R R50, SRZ ;  /* 0x0000000000327805 */ /* 0x000fe4000001ff00 */
[----:B------:R-:W-:-:S02]  /*12c0*/  CS2R R52, SRZ ;  /* 0x0000000000347805 */ /* 0x000fc4000001ff00 */
[----:B------:R-:W-:Y:S01]  /*12d0*/  CS2R R54, SRZ ;  /* 0x0000000000367805 */ /* 0x000fe2000001ff00 */
[----:B------:R-:W-:-:S04]  /*12e0*/  ULEA.HI UR10, UR8, UR8, URZ, 0x1 ;  /* 0x00000008080a7291 */ /* 0x000fc8000f8f083f */
[----:B------:R-:W-:Y:S02]  /*12f0*/  ULOP3.LUT UR11, UR10, 0x7fffe, URZ, 0xc0, !UPT ;  /* 0x0007fffe0a0b7892 */ /* 0x000fe4000f8ec03f */
[----:B0-----:R-:W-:Y:S02]  /*1300*/  ULEA UR10, UR13, UR12, 0x18 ;  /* 0x0000000c0d0a7291 */ /* 0x001fe4000f8ec03f */
[----:B------:R-:W-:-:S03]  /*1310*/  UIADD3 UR11, UR8, -UR11, URZ ;  /* 0x8000000b080b7290 */ /* 0x000fc6000fffe03f */
[----:B------:R-:W-:Y:S01]  /*1320*/  UMOV UR8, URZ ;  /* 0x0000003f00087c82 */ /* 0x000fe20008000000 */
[----:B------:R-:W-:-:S04]  /*1330*/  ULEA UR11, UR11, UR10, 0xd ;  /* 0x0000000a0b0b7291 */ /* 0x000fc8000f8e683f */
[----:B------:R-:W-:-:S04]  /*1340*/  UIADD3 UR11, UR11, 0x180, URZ ;  /* 0x000001800b0b7890 */ /* 0x000fc8000fffe03f */
[----:B------:R-:W-:-:S04]  /*1350*/  USHF.R.U32.HI UR11, URZ, 0x4, UR11 ;  /* 0x000000043f0b7899 */ /* 0x000fc8000801160b */
[----:B------:R-:W-:Y:S01]  /*1360*/  ULOP3.LUT UR11, UR11, 0x3fff, URZ, 0xc0, !UPT ;  /* 0x00003fff0b0b7892 */ /* 0x000fe2000f8ec03f */
[----:B-----5:R-:W-:Y:S11]  /*1370*/  @!P0 BRA `(.L_x_14) ;  /* 0x0000000400a08947 */ /* 0x020ff60003800000 */
[----:B------:R-:W-:-:S13]  /*1380*/  ISETP.NE.AND P1, PT, R80, 0x3, PT ;  /* 0x000000035000780c */ /* 0x000fda0003f25270 */
[----:B------:R-:W-:Y:S05]  /*1390*/  @!P1 BRA `(.L_x_15) ;  /* 0x0000000000049947 */ /* 0x000fea0003800000 */
[----:B------:R-:W-:Y:S01]  /*13a0*/  BPT.TRAP 0x1 ;  /* 0x000000040000795c */ /* 0x000fe20000300000 */
.L_x_15:
[----:B------:R-:W-:Y:S01]  /*13b0*/  ULEA UR6, UR5, UR10, 0x3 ;  /* 0x0000000a05067291 */ /* 0x000fe2000f8e183f */
[----:B------:R-:W-:-:S05]  /*13c0*/  IMAD.U32 R6, RZ, RZ, UR4 ;  /* 0x00000004ff067e24 */ /* 0x000fca000f8e00ff */
[----:B------:R-:W-:-:S04]  /*13d0*/  SHF.L.U32 R6, R6, 0x1f, RZ ;  /* 0x0000001f06067819 */ /* 0x000fc800000006ff */
[----:B------:R0:W1:Y:S01]  /*13e0*/  SYNCS.PHASECHK.TRANS64.TRYWAIT P0, [UR6], R6 ;  /* 0x00000006ff0075a7 */ /* 0x0000620008000146 */
[----:B------:R-:W-:Y:S05]  /*13f0*/  @!P1 BRA `(.L_x_16) ;  /* 0x0000000000049947 */ /* 0x000fea0003800000 */
[----:B------:R-:W-:Y:S01]  /*1400*/  BPT.TRAP 0x1 ;  /* 0x000000040000795c */ /* 0x000fe20000300000 */
.L_x_16:
[----:B-1----:R-:W-:Y:S05]  /*1410*/  @P0 BRA `(.L_x_17) ;  /* 0x0000000000080947 */ /* 0x002fea0003800000 */
[----:B------:R-:W1:Y:S02]  /*1420*/  SYNCS.PHASECHK.TRANS64.TRYWAIT P0, [UR6], R6 ;  /* 0x00000006ff0075a7 */ /* 0x000e640008000146 */
[----:B-1----:R-:W-:Y:S05]  /*1430*/  @!P0 BRA `(.L_x_18) ;  /* 0x0000005800648947 */ /* 0x002fea0003800000 */
.L_x_17:
[----:B------:R-:W-:Y:S01]  /*1440*/  UIADD3 UR6, UR10, 0x24180, URZ ;  /* 0x000241800a067890 */ /* 0x000fe2000fffe03f */
[----:B------:R-:W-:Y:S01]  /*1450*/  WARPGROUP.ARRIVE ;  /* 0x00000000000079c5 */ /* 0x000fe20000000000 */
[----:B------:R-:W-:Y:S01]  /*1460*/  ULOP3.LUT UR8, UR11, 0x10000, URZ, 0xfc, !UPT ;  /* 0x000100000b087892 */ /* 0x000fe2000f8efc3f */
[----:B------:R-:W-:Y:S01]  /*1470*/  CS2R R14, SRZ ;  /* 0x00000000000e7805 */ /* 0x000fe2000001ff00 */
[----:B------:R-:W-:Y:S01]  /*1480*/  USHF.R.U32.HI UR6, URZ, 0x4, UR6 ;  /* 0x000000043f067899 */ /* 0x000fe20008011606 */
[----:B------:R-:W-:Y:S01]  /*1490*/  IMAD.MOV.U32 R11, RZ, RZ, RZ ;  /* 0x000000ffff0b7224 */ /* 0x000fe200078e00ff */
[----:B------:R-:W-:Y:S01]  /*14a0*/  UMOV UR13, 0x40000040 ;  /* 0x40000040000d7882 */ /* 0x000fe20000000000 */
[----:B------:R-:W-:Y:S01]  /*14b0*/  UMOV UR15, 0x40000040 ;  /* 0x40000040000f7882 */ /* 0x000fe20000000000 */
[----:B------:R-:W-:Y:S01]  /*14c0*/  ULOP3.LUT UR6, UR6, 0x3fff, URZ, 0xc0, !UPT ;  /* 0x00003fff06067892 */ /* 0x000fe2000f8ec03f */
[----:B------:R-:W-:Y:S02]  /*14d0*/  CS2R R18, SRZ ;  /* 0x0000000000127805 */ /* 0x000fe4000001ff00 */
[----:B------:R-:W-:-:S02]  /*14e0*/  CS2R R20, SRZ ;  /* 0x0000000000147805 */ /* 0x000fc4000001ff00 */
[----:B------:R-:W-:Y:S01]  /*14f0*/  CS2R R22, SRZ ;  /* 0x0000000000167805 */ /* 0x000fe2000001ff00 */
[----:B------:R-:W-:Y:S01]  /*1500*/  ULOP3.LUT UR7, UR6, 0x10000, URZ, 0xfc, !UPT ;  /* 0x0001000006077892 */ /* 0x000fe2000f8efc3f */
[----:B------:R-:W-:Y:S01]  /*1510*/  CS2R R56, SRZ ;  /* 0x0000000000387805 */ /* 0x000fe2000001ff00 */
[----:B------:R-:W-:Y:S01]  /*1520*/  ULEA UR6, UR5, UR8, 0xa ;  /* 0x0000000805067291 */ /* 0x000fe2000f8e503f */
[----:B------:R-:W-:Y:S01]  /*1530*/  CS2R R58, SRZ ;  /* 0x00000000003a7805 */ /* 0x000fe2000001ff00 */
[----:B------:R-:W-:Y:S01]  /*1540*/  ULEA UR7, UR5, UR7, 0x9 ;  /* 0x0000000705077291 */ /* 0x000fe2000f8e483f */
[----:B------:R-:W-:Y:S02]  /*1550*/  CS2R R60, SRZ ;  /* 0x00000000003c7805 */ /* 0x000fe4000001ff00 */
[----:B------:R-:W-:Y:S02]  /*1560*/  CS2R R62, SRZ ;  /* 0x00000000003e7805 */ /* 0x000fe4000001ff00 */
[----:B------:R-:W-:-:S02]  /*1570*/  CS2R R64, SRZ ;  /* 0x0000000000407805 */ /* 0x000fc4000001ff00 */
[----:B------:R-:W-:Y:S01]  /*1580*/  CS2R R66, SRZ ;  /* 0x0000000000427805 */ /* 0x000fe2000001ff00 */
[----:B------:R-:W-:Y:S01]  /*1590*/  UMOV UR12, UR6 ;  /* 0x00000006000c7c82 */ /* 0x000fe20008000000 */
[----:B------:R-:W-:Y:S01]  /*15a0*/  IMAD.MOV.U32 R68, RZ, RZ, RZ ;  /* 0x000000ffff447224 */ /* 0x000fe200078e00ff */
[----:B------:R-:W-:Y:S01]  /*15b0*/  UMOV UR14, UR7 ;  /* 0x00000007000e7c82 */ /* 0x000fe20008000000 */
[----:B------:R-:W-:Y:S01]  /*15c0*/  CS2R R70, SRZ ;  /* 0x0000000000467805 */ /* 0x000fe2000001ff00 */
[----:B------:R-:W-:Y:S01]  /*15d0*/  QGMMA.64x64x32.F32.E4M3.E4M3 R24, gdesc[UR12], RZ, !UPT ;  /* 0x00e000000c1879f3 */ /* 0x000fe2000c7008ff */
[----:B------:R-:W-:Y:S01]  /*15e0*/  UIADD3 UR12, UR6, 0x2, URZ ;  /* 0x00000002060c7890 */ /* 0x000fe2000fffe03f */
[----:B------:R-:W-:Y:S01]  /*15f0*/  CS2R R72, SRZ ;  /* 0x0000000000487805 */ /* 0x000fe2000001ff00 */
[----:B------:R-:W-:Y:S01]  /*1600*/  UIADD3 UR14, UR7, 0x2, URZ ;  /* 0x00000002070e7890 */ /* 0x000fe2000fffe03f */
[----:B------:R-:W-:Y:S01]  /*1610*/  CS2R R74, SRZ ;  /* 0x00000000004a7805 */ /* 0x000fe2000001ff00 */
[----:B------:R-:W-:Y:S01]  /*1620*/  UMOV UR13, 0x40000040 ;  /* 0x40000040000d7882 */ /* 0x000fe20000000000 */
[----:B------:R-:W-:Y:S01]  /*1630*/  UMOV UR15, 0x40000040 ;  /* 0x40000040000f7882 */ /* 0x000fe20000000000 */
[----:B------:R-:W-:-:S02]  /*1640*/  CS2R R76, SRZ ;  /* 0x00000000004c7805 */ /* 0x000fc4000001ff00 */
[----:B------:R-:W-:-:S03]  /*1650*/  CS2R R78, SRZ ;  /* 0x00000000004e7805 */ /* 0x000fc6000001ff00 */
[----:B------:R-:W-:Y:S01]  /*1660*/  QGMMA.64x64x32.F32.E4M3.E4M3 R24, gdesc[UR12], R24 ;  /* 0x00e000000c1879f3 */ /* 0x000fe20008700818 */
[----:B------:R-:W-:Y:S02]  /*1670*/  UIADD3 UR12, UR6, 0x4, URZ ;  /* 0x00000004060c7890 */ /* 0x000fe4000fffe03f */
[----:B------:R-:W-:Y:S01]  /*1680*/  UIADD3 UR14, UR7, 0x4, URZ ;  /* 0x00000004070e7890 */ /* 0x000fe2000fffe03f */
[----:B------:R-:W-:Y:S01]  /*1690*/  UMOV UR13, 0x40000040 ;  /* 0x40000040000d7882 */ /* 0x000fe20000000000 */
[----:B------:R-:W-:-:S07]  /*16a0*/  UMOV UR15, 0x40000040 ;  /* 0x40000040000f7882 */ /* 0x000fce0000000000 */
[----:B------:R-:W-:Y:S01]  /*16b0*/  QGMMA.64x64x32.F32.E4M3.E4M3 R24, gdesc[UR12], R24 ;  /* 0x00e000000c1879f3 */ /* 0x000fe20008700818 */
[----:B------:R-:W-:Y:S02]  /*16c0*/  UIADD3 UR14, UR7, 0x6, URZ ;  /* 0x00000006070e7890 */ /* 0x000fe4000fffe03f */
[----:B------:R-:W-:Y:S01]  /*16d0*/  UIADD3 UR12, UR6, 0x6, URZ ;  /* 0x00000006060c7890 */ /* 0x000fe2000fffe03f */
[----:B------:R-:W-:Y:S01]  /*16e0*/  ULDC UR7, c[0x0][0x50c] ;  /* 0x0001430000077ab9 */ /* 0x000fe20000000800 */
[----:B------:R-:W-:Y:S01]  /*16f0*/  UMOV UR13, 0x40000040 ;  /* 0x40000040000d7882 */ /* 0x000fe20000000000 */
[----:B------:R-:W-:Y:S01]  /*1700*/  UISETP.NE.AND UP0, UPT, UR7, 0x4, UPT ;  /* 0x000000040700788c */ /* 0x000fe2000bf05270 */
[----:B------:R-:W-:Y:S01]  /*1710*/  UMOV UR15, 0x40000040 ;  /* 0x40000040000f7882 */ /* 0x000fe20000000000 */
[----:B------:R-:W-:Y:S02]  /*1720*/  UMOV UR6, 0x4 ;  /* 0x0000000400067882 */ /* 0x000fe40000000000 */
[----:B------:R-:W-:-:S06]  /*1730*/  USEL UR7, URZ, 0x1, UP0 ;  /* 0x000000013f077887 */ /* 0x000fcc0008000000 */
[----:B------:R-:W-:Y:S01]  /*1740*/  ISETP.NE.AND P0, PT, RZ, UR7, PT ;  /* 0x00000007ff007c0c */ /* 0x000fe2000bf05270 */
[----:B------:R-:W-:-:S12]  /*1750*/  QGMMA.64x64x32.F32.E4M3.E4M3 R24, gdesc[UR12], R24, gsb0 ;  /* 0x00e000000c1879f3 */ /* 0x000fd80008000818 */
[----:B------:R-:W-:Y:S05]  /*1760*/  @!P0 BRA `(.L_x_19) ;  /* 0x0000000000888947 */ /* 0x000fea0003800000 */
[----:B------:R-:W-:Y:S02]  /*1770*/  WARPGROUP.DEPBAR.LE gsb0, 0x0 ;  /* 0x00008000000079c5 */ /* 0x000fe40000010000 */
[----:B------:R-:W-:-:S01]  /*1780*/  FADD R79, RZ, R24 ;  /* 0x00000018ff4f7221 */ /* 0x000fc20000000000 */
[----:B------:R-:W-:Y:S01]  /*1790*/  FADD R78, RZ, R25 ;  /* 0x00000019ff4e7221 */ /* 0x000fe20000000000 */
        /* <DEDUP_REMOVED lines=30> */
[----:B------:R-:W-:-:S06]  /*1980*/  UMOV UR6, URZ ;  /* 0x0000003f00067c82 */ /* 0x000fcc0008000000 */
.L_x_19:
[----:B------:R-:W-:-:S04]  /*1990*/  UIADD3 UR18, UR5, 0x1, URZ ;  /* 0x0000000105127890 */ /* 0x000fc8000fffe03f */
[----:B------:R-:W-:-:S04]  /*19a0*/  UISETP.NE.AND UP0, UPT, UR18, 0x9, UPT ;  /* 0x000000091200788c */ /* 0x000fc8000bf05270 */
[----:B------:R-:W-:Y:S02]  /*19b0*/  USEL UR8, URZ, 0x1, UP0 ;  /* 0x000000013f087887 */ /* 0x000fe40008000000 */
[----:B------:R-:W-:Y:S02]  /*19c0*/  USEL UR18, UR18, URZ, UP0 ;  /* 0x0000003f12127287 */ /* 0x000fe40008000000 */
[----:B------:R-:W-:-:S06]  /*19d0*/  ULOP3.LUT UR8, UR4, UR8, URZ, 0x3c, !UPT ;  /* 0x0000000804087292 */ /* 0x000fcc000f8e3c3f */
[----:B------:R-:W-:Y:S01]  /*19e0*/  IMAD.U32 R9, RZ, RZ, UR8 ;  /* 0x00000008ff097e24 */ /* 0x000fe2000f8e00ff */
[----:B------:R-:W-:-:S06]  /*19f0*/  UMOV UR8, 0x1 ;  /* 0x0000000100087882 */ /* 0x000fcc0000000000 */
.L_x_14:
[----:B------:R-:W-:-:S04]  /*1a00*/  UISETP.LT.AND UP0, UPT, UR9, 0x1, UPT ;  /* 0x000000010900788c */ /* 0x000fc8000bf01270 */
[----:B------:R-:W-:-:S04]  /*1a10*/  USEL UR12, UR9, 0x1, UP0 ;  /* 0x00000001090c7887 */ /* 0x000fc80008000000 */
[----:B------:R-:W-:-:S04]  /*1a20*/  UIADD3 UR12, UR9, -UR12, URZ ;  /* 0x8000000c090c7290 */ /* 0x000fc8000fffe03f */
[----:B------:R-:W-:-:S06]  /*1a30*/  UISETP.GE.AND UP0, UPT, UR12, 0x1, UPT ;  /* 0x000000010c00788c */ /* 0x000fcc000bf06270 */
[----:B------:R-:W-:-:S13]  /*1a40*/  PLOP3.LUT P0, PT, PT, PT, UP0, 0x80, 0x0 ;  /* 0x000000000000781c */ /* 0x000fda0003f0f008 */
[----:B------:R-:W-:Y:S05]  /*1a50*/  @!P0 BRA `(.L_x_20) ;  /* 0x0000000400b48947 */ /* 0x000fea0003800000 */
[----:B01----:R-:W-:Y:S01]  /*1a60*/  IMAD.U32 R6, RZ, RZ, UR12 ;  /* 0x0000000cff067e24 */ /* 0x003fe2000f8e00ff */
[----:B------:R-:W-:Y:S01]  /*1a70*/  UMOV UR19, UR5 ;  /* 0x0000000500137c82 */ /* 0x000fe20008000000 */
[----:B------:R-:W-:-:S05]  /*1a80*/  ULDC UR20, c[0x0][0x50c] ;  /* 0x0001430000147ab9 */ /* 0x000fca0000000800 */
.L_x_28:
[----:B------:R-:W-:-:S13]  /*1a90*/  ISETP.NE.AND P1, PT, R80, 0x3, PT ;  /* 0x000000035000780c */ /* 0x000fda0003f25270 */
[----:B01----:R-:W-:Y:S05]  /*1aa0*/  @!P1 BRA `(.L_x_21) ;  /* 0x0000000000049947 */ /* 0x003fea0003800000 */
[----:B------:R-:W-:Y:S01]  /*1ab0*/  BPT.TRAP 0x1 ;  /* 0x000000040000795c */ /* 0x000fe20000300000 */
.L_x_21:
[----:B------:R-:W0:Y:S01]  /*1ac0*/  S2UR UR12, SR_CgaCtaId ;  /* 0x00000000000c79c3 */ /* 0x000e220000008800 */
[----:B------:R-:W-:Y:S01]  /*1ad0*/  UMOV UR10, 0x400 ;  /* 0x00000400000a7882 */ /* 0x000fe20000000000 */
[----:B------:R-:W-:Y:S01]  /*1ae0*/  SHF.L.U32 R7, R9, 0x1f, RZ ;  /* 0x0000001f09077819 */ /* 0x000fe200000006ff */
[----:B0-----:R-:W-:-:S04]  /*1af0*/  ULEA UR10, UR12, UR10, 0x18 ;  /* 0x0000000a0c0a7291 */ /* 0x001fc8000f8ec03f */
[----:B------:R-:W-:-:S09]  /*1b00*/  ULEA UR12, UR18, UR10, 0x3 ;  /* 0x0000000a120c7291 */ /* 0x000fd2000f8e183f */
[----:B------:R0:W1:Y:S01]  /*1b10*/  SYNCS.PHASECHK.TRANS64.TRYWAIT P0, [UR12], R7 ;  /* 0x00000007ff0075a7 */ /* 0x000062000800014c */
[----:B------:R-:W-:Y:S05]  /*1b20*/  @!P1 BRA `(.L_x_22) ;  /* 0x0000000000049947 */ /* 0x000fea0003800000 */
[----:B------:R-:W-:Y:S01]  /*1b30*/  BPT.TRAP 0x1 ;  /* 0x000000040000795c */ /* 0x000fe20000300000 */
.L_x_22:
[----:B-1----:R-:W-:Y:S05]  /*1b40*/  @P0 BRA `(.L_x_23) ;  /* 0x0000000000080947 */ /* 0x002fea0003800000 */
[----:B------:R-:W1:Y:S02]  /*1b50*/  SYNCS.PHASECHK.TRANS64.TRYWAIT P0, [UR12], R7 ;  /* 0x00000007ff0075a7 */ /* 0x000e64000800014c */
[----:B-1----:R-:W-:Y:S05]  /*1b60*/  @!P0 BRA `(.L_x_24) ;  /* 0x0000005000b08947 */ /* 0x002fea0003800000 */
.L_x_23:
[----:B------:R-:W-:Y:S01]  /*1b70*/  UIADD3 UR12, UR10, 0x24180, URZ ;  /* 0x000241800a0c7890 */ /* 0x000fe2000fffe03f */
[----:B------:R-:W-:Y:S01]  /*1b80*/  WARPGROUP.ARRIVE ;  /* 0x00000000000079c5 */ /* 0x000fe20000000000 */
[----:B------:R-:W-:Y:S02]  /*1b90*/  UISETP.NE.AND UP0, UPT, UR7, URZ, UPT ;  /* 0x0000003f0700728c */ /* 0x000fe4000bf05270 */
[----:B------:R-:W-:Y:S02]  /*1ba0*/  USHF.R.U32.HI UR12, URZ, 0x4, UR12 ;  /* 0x000000043f0c7899 */ /* 0x000fe4000801160c */
[----:B------:R-:W-:Y:S02]  /*1bb0*/  USEL UR8, UR8, URZ, !UP0 ;  /* 0x0000003f08087287 */ /* 0x000fe4000c000000 */
[----:B------:R-:W-:Y:S02]  /*1bc0*/  ULOP3.LUT UR12, UR12, 0x3fff, URZ, 0xc0, !UPT ;  /* 0x00003fff0c0c7892 */ /* 0x000fe4000f8ec03f */
[----:B------:R-:W-:-:S02]  /*1bd0*/  UISETP.NE.U32.AND UP0, UPT, UR8, URZ, UPT ;  /* 0x0000003f0800728c */ /* 0x000fc4000bf05070 */
[----:B------:R-:W-:Y:S02]  /*1be0*/  ULOP3.LUT UR7, UR11, 0x10000, URZ, 0xfc, !UPT ;  /* 0x000100000b077892 */ /* 0x000fe4000f8efc3f */
[----:B------:R-:W-:Y:S02]  /*1bf0*/  ULOP3.LUT UR8, UR12, 0x10000, URZ, 0xfc, !UPT ;  /* 0x000100000c087892 */ /* 0x000fe4000f8efc3f */
[----:B------:R-:W-:Y:S02]  /*1c00*/  ULEA UR7, UR18, UR7, 0xa ;  /* 0x0000000712077291 */ /* 0x000fe4000f8e503f */
[----:B------:R-:W-:Y:S01]  /*1c10*/  ULEA UR8, UR18, UR8, 0x9 ;  /* 0x0000000812087291 */ /* 0x000fe2000f8e483f */
[----:B------:R-:W-:Y:S01]  /*1c20*/  UMOV UR13, 0x40000040 ;  /* 0x40000040000d7882 */ /* 0x000fe20000000000 */
[----:B------:R-:W-:Y:S01]  /*1c30*/  UMOV UR15, 0x40000040 ;  /* 0x40000040000f7882 */ /* 0x000fe20000000000 */
[----:B------:R-:W-:Y:S02]  /*1c40*/  UIADD3 UR6, UR6, 0x4, URZ ;  /* 0x0000000406067890 */ /* 0x000fe4000fffe03f */
[----:B------:R-:W-:-:S02]  /*1c50*/  UMOV UR12, UR7 ;  /* 0x00000007000c7c82 */ /* 0x000fc40008000000 */
[----:B------:R-:W-:Y:S02]  /*1c60*/  UMOV UR14, UR8 ;  /* 0x00000008000e7c82 */ /* 0x000fe40008000000 */
[----:B------:R-:W-:Y:S01]  /*1c70*/  QGMMA.64x64x32.F32.E4M3.E4M3 R24, gdesc[UR12], R24, UP0 ;  /* 0x00e000000c1879f3 */ /* 0x000fe2000bf00818 */
[----:B------:R-:W-:Y:S02]  /*1c80*/  UIADD3 UR12, UR7, 0x2, URZ ;  /* 0x00000002070c7890 */ /* 0x000fe4000fffe03f */
[----:B------:R-:W-:Y:S01]  /*1c90*/  UIADD3 UR14, UR8, 0x2, URZ ;  /* 0x00000002080e7890 */ /* 0x000fe2000fffe03f */
[----:B------:R-:W-:Y:S01]  /*1ca0*/  UMOV UR13, 0x40000040 ;  /* 0x40000040000d7882 */ /* 0x000fe20000000000 */
[----:B------:R-:W-:Y:S01]  /*1cb0*/  UMOV UR15, 0x40000040 ;  /* 0x40000040000f7882 */ /* 0x000fe20000000000 */
[----:B------:R-:W-:-:S06]  /*1cc0*/  UISETP.NE.AND UP0, UPT, UR6, UR20, UPT ;  /* 0x000000140600728c */ /* 0x000fcc000bf05270 */
        /* <DEDUP_REMOVED lines=8> */
[----:B------:R-:W-:Y:S01]  /*1d50*/  UMOV UR13, 0x40000040 ;  /* 0x40000040000d7882 */ /* 0x000fe20000000000 */
[----:B------:R-:W-:Y:S01]  /*1d60*/  UMOV UR15, 0x40000040 ;  /* 0x40000040000f7882 */ /* 0x000fe20000000000 */
[----:B------:R-:W-:-:S06]  /*1d70*/  USEL UR7, URZ, 0x1, UP0 ;  /* 0x000000013f077887 */ /* 0x000fcc0008000000 */
[----:B------:R-:W-:Y:S01]  /*1d80*/  ISETP.NE.AND P0, PT, RZ, UR7, PT ;  /* 0x00000007ff007c0c */ /* 0x000fe2000bf05270 */
[----:B------:R-:W-:Y:S03]  /*1d90*/  QGMMA.64x64x32.F32.E4M3.E4M3 R24, gdesc[UR12], R24, gsb0 ;  /* 0x00e000000c1879f3 */ /* 0x000fe60008000818 */
[----:B------:R-:W-:-:S09]  /*1da0*/  WARPGROUP.DEPBAR.LE gsb0, 0x1 ;  /* 0x00008000000079c5 */ /* 0x000fd20000010100 */
[----:B------:R-:W-:Y:S05]  /*1db0*/  @!P0 BRA `(.L_x_25) ;  /* 0x0000000000888947 */ /* 0x000fea0003800000 */
[----:B------:R-:W-:Y:S02]  /*1dc0*/  WARPGROUP.DEPBAR.LE gsb0, 0x0 ;  /* 0x00008000000079c5 */ /* 0x000fe40000010000 */
[----:B------:R-:W-:-:S01]  /*1dd0*/  FADD R79, R24, R79 ;  /* 0x0000004f184f7221 */ /* 0x000fc20000000000 */
[----:B------:R-:W-:Y:S01]  /*1de0*/  FADD R78, R25, R78 ;  /* 0x0000004e194e7221 */ /* 0x000fe20000000000 */
        /* <DEDUP_REMOVED lines=30> */
[----:B------:R-:W-:-:S06]  /*1fd0*/  UMOV UR6, URZ ;  /* 0x0000003f00067c82 */ /* 0x000fcc0008000000 */
.L_x_25:
[----:B------:R-:W-:Y:S05]  /*1fe0*/  @!P1 BRA `(.L_x_26) ;  /* 0x0000000000049947 */ /* 0x000fea0003800000 */
[----:B------:R-:W-:Y:S01]  /*1ff0*/  BPT.TRAP 0x1 ;  /* 0x000000040000795c */ /* 0x000fe20000300000 */
.L_x_26:
[----:B------:R-:W-:Y:S01]  /*2000*/  ULEA UR8, UR19, UR10, 0x3 ;  /* 0x0000000a13087291 */ /* 0x000fe2000f8e183f */
[----:B------:R-:W-:-:S03]  /*2010*/  ISETP.GT.U32.AND P0, PT, R4, 0x1, PT ;  /* 0x000000010400780c */ /* 0x000fc60003f04070 */
[----:B------:R-:W-:-:S04]  /*2020*/  UIADD3 UR8, UR8, 0x48, URZ ;  /* 0x0000004808087890 */ /* 0x000fc8000fffe03f */
[----:B------:R-:W-:-:S09]  /*2030*/  UPRMT UR8, URZ, 0x654, UR8 ;  /* 0x000006543f087896 */ /* 0x000fd20008000008 */
[----:B------:R-:W-:Y:S01]  /*2040*/  SYNCS.ARRIVE.TRANS64.RED.A1T0 RZ, [UR8], RZ ;  /* 0x000000ffffff79a7 */ /* 0x000fe20008100408 */
[----:B------:R-:W-:Y:S05]  /*2050*/  @P0 BRA `(.L_x_27) ;  /* 0x0000000000040947 */ /* 0x000fea0003800000 */
[----:B------:R-:W-:Y:S01]  /*2060*/  BPT.TRAP 0x1 ;  /* 0x000000040000795c */ /* 0x000fe20000300000 */
.L_x_27:
[----:B------:R-:W-:Y:S01]  /*2070*/  UIADD3 UR18, UR18, 0x1, URZ ;  /* 0x0000000112127890 */ /* 0x000fe2000fffe03f */
[C---:B------:R-:W-:Y:S01]  /*2080*/  ISETP.GT.AND P0, PT, R6.reuse, 0x1, PT ;  /* 0x000000010600780c */ /* 0x040fe20003f04270 */
[----:B------:R-:W-:Y:S01]  /*2090*/  UIADD3 UR19, UR19, 0x1, URZ ;  /* 0x0000000113137890 */ /* 0x000fe2000fffe03f */
[----:B------:R-:W-:Y:S01]  /*20a0*/  VIADD R6, R6, 0xffffffff ;  /* 0xffffffff06067836 */ /* 0x000fe20000000000 */
[----:B------:R-:W-:Y:S02]  /*20b0*/  UISETP.NE.AND UP0, UPT, UR18, 0x9, UPT ;  /* 0x000000091200788c */ /* 0x000fe4000bf05270 */
[----:B------:R-:W-:Y:S02]  /*20c0*/  UISETP.NE.AND UP1, UPT, UR19, 0x9, UPT ;  /* 0x000000091300788c */ /* 0x000fe4000bf25270 */
[----:B------:R-:W-:Y:S02]  /*20d0*/  USEL UR8, URZ, 0x1, UP0 ;  /* 0x000000013f087887 */ /* 0x000fe40008000000 */
[----:B------:R-:W-:-:S02]  /*20e0*/  USEL UR18, UR18, URZ, UP0 ;  /* 0x0000003f12127287 */ /* 0x000fc40008000000 */
[----:B------:R-:W-:Y:S02]  /*20f0*/  USEL UR19, UR19, URZ, UP1 ;  /* 0x0000003f13137287 */ /* 0x000fe40008800000 */
[----:B------:R-:W-:Y:S01]  /*2100*/  LOP3.LUT R9, R9, UR8, RZ, 0x3c, !PT ;  /* 0x0000000809097c12 */ /* 0x000fe2000f8e3cff */
[----:B------:R-:W-:Y:S01]  /*2110*/  UMOV UR8, 0x1 ;  /* 0x0000000100087882 */ /* 0x000fe20000000000 */
[----:B------:R-:W-:Y:S08]  /*2120*/  @P0 BRA `(.L_x_28) ;  /* 0xfffffff800580947 */ /* 0x000ff0000383ffff */
.L_x_20:
[----:B------:R-:W-:Y:S01]  /*2130*/  UISETP.NE.AND UP0, UPT, UR6, URZ, UPT ;  /* 0x0000003f0600728c */ /* 0x000fe2000bf05270 */
[----:B01----:R-:W0:Y:S03]  /*2140*/  LDC R6, c[0x0][0x28c] ;  /* 0x0000a300ff067b82 */ /* 0x003e260000000800 */
[----:B------:R-:W-:-:S06]  /*2150*/  USEL UR6, URZ, 0x1, !UP0 ;  /* 0x000000013f067887 */ /* 0x000fcc000c000000 */
[----:B------:R-:W-:Y:S02]  /*2160*/  ISETP.NE.AND P0, PT, RZ, UR6, PT ;  /* 0x00000006ff007c0c */ /* 0x000fe4000bf05270 */
[----:B0-----:R-:W-:-:S11]  /*2170*/  ISETP.GE.AND P1, PT, R6, 0x1, PT ;  /* 0x000000010600780c */ /* 0x001fd60003f26270 */
[----:B------:R-:W-:Y:S05]  /*2180*/  @!P0 BRA `(.L_x_29) ;  /* 0x0000000000848947 */ /* 0x000fea0003800000 */
[----:B------:R-:W-:Y:S02]  /*2190*/  WARPGROUP.DEPBAR.LE gsb0, 0x0 ;  /* 0x00008000000079c5 */ /* 0x000fe40000010000 */
[----:B------:R-:W-:Y:S01]  /*21a0*/  FADD R79, R24, R79 ;  /* 0x0000004f184f7221 */ /* 0x000fe20000000000 */
        /* <DEDUP_REMOVED lines=30> */
[----:B------:R-:W-:-:S07]  /*2390*/  FADD R14, R14, R55 ;  /* 0x000000370e0e7221 */ /* 0x000fce0000000000 */
.L_x_29:
[----:B------:R-:W-:Y:S02]  /*23a0*/  WARPGROUP.DEPBAR.LE gsb0, 0x0 ;  /* 0x00008000000079c5 */ /* 0x000fe40000010000 */
[----:B------:R-:W-:Y:S05]  /*23b0*/  @!P1 BRA `(.L_x_30) ;  /* 0x0000000000409947 */ /* 0x000fea0003800000 */
[----:B------:R-:W-:-:S13]  /*23c0*/  ISETP.NE.AND P0, PT, R80, 0x3, PT ;  /* 0x000000035000780c */ /* 0x000fda0003f05270 */
[----:B------:R-:W-:Y:S05]  /*23d0*/  @!P0 BRA `(.L_x_31) ;  /* 0x0000000000048947 */ /* 0x000fea0003800000 */
[----:B------:R-:W-:Y:S01]  /*23e0*/  BPT.TRAP 0x1 ;  /* 0x000000040000795c */ /* 0x000fe20000300000 */
.L_x_31:
[----:B------:R-:W-:Y:S01]  /*23f0*/  UISETP.LT.AND UP0, UPT, UR9, 0x1, UPT ;  /* 0x000000010900788c */ /* 0x000fe2000bf01270 */
[----:B------:R-:W-:-:S03]  /*2400*/  ISETP.GT.U32.AND P0, PT, R4, 0x1, PT ;  /* 0x000000010400780c */ /* 0x000fc60003f04070 */
[----:B------:R-:W-:-:S04]  /*2410*/  USEL UR8, UR9, 0x1, UP0 ;  /* 0x0000000109087887 */ /* 0x000fc80008000000 */
[----:B------:R-:W-:-:S04]  /*2420*/  UIADD3 UR8, UR5, UR9, -UR8 ;  /* 0x0000000905087290 */ /* 0x000fc8000fffe808 */
[----:B------:R-:W-:-:S04]  /*2430*/  UIMAD.WIDE.U32 UR6, UR8, 0x38e38e39, URZ ;  /* 0x38e38e39080678a5 */ /* 0x000fc8000f8e003f */
[----:B------:R-:W-:-:S04]  /*2440*/  USHF.R.U32.HI UR6, URZ, 0x1, UR7 ;  /* 0x000000013f067899 */ /* 0x000fc80008011607 */
[----:B------:R-:W-:-:S04]  /*2450*/  UIMAD UR8, UR6, -0x9, UR8 ;  /* 0xfffffff7060878a4 */ /* 0x000fc8000f8e0208 */
[----:B------:R-:W-:-:S04]  /*2460*/  ULEA UR8, UR8, UR10, 0x3 ;  /* 0x0000000a08087291 */ /* 0x000fc8000f8e183f */
[----:B------:R-:W-:-:S04]  /*2470*/  UIADD3 UR8, UR8, 0x48, URZ ;  /* 0x0000004808087890 */ /* 0x000fc8000fffe03f */
[----:B------:R-:W-:-:S09]  /*2480*/  UPRMT UR8, URZ, 0x654, UR8 ;  /* 0x000006543f087896 */ /* 0x000fd20008000008 */
[----:B------:R-:W-:Y:S01]  /*2490*/  SYNCS.ARRIVE.TRANS64.RED.A1T0 RZ, [UR8], RZ ;  /* 0x000000ffffff79a7 */ /* 0x000fe20008100408 */
[----:B------:R-:W-:Y:S05]  /*24a0*/  @P0 BRA `(.L_x_30) ;  /* 0x0000000000040947 */ /* 0x000fea0003800000 */
[----:B------:R-:W-:Y:S01]  /*24b0*/  BPT.TRAP 0x1 ;  /* 0x000000040000795c */ /* 0x000fe20000300000 */
.L_x_30:
[----:B------:R-:W0:Y:S01]  /*24c0*/  LDC R24, c[0x0][0x288] ;  /* 0x0000a200ff187b82 */ /* 0x000e220000000800 */
[--C-:B------:R-:W-:Y:S01]  /*24d0*/  SHF.R.U32.HI R6, RZ, 0x2, R2.reuse ;  /* 0x00000002ff067819 */ /* 0x100fe20000011602 */
[----:B------:R-:W-:Y:S01]  /*24e0*/  IMAD.SHL.U32 R17, R12, 0x40, RZ ;  /* 0x000000400c117824 */ /* 0x000fe200078e00ff */
[----:B------:R-:W-:Y:S01]  /*24f0*/  SHF.R.U32.HI R9, RZ, 0x7, R2 ;  /* 0x00000007ff097819 */ /* 0x000fe20000011602 */
[----:B------:R-:W-:Y:S01]  /*2500*/  UIADD3 UR5, UR9, UR5, URZ ;  /* 0x0000000509057290 */ /* 0x000fe2000fffe03f */
[----:B------:R-:W-:Y:S01]  /*2510*/  LOP3.LUT R7, R6, 0x7, RZ, 0xc0, !PT ;  /* 0x0000000706077812 */ /* 0x000fe200078ec0ff */
[C---:B------:R-:W-:Y:S01]  /*2520*/  IMAD.SHL.U32 R12, R2.reuse, 0x2, RZ ;  /* 0x00000002020c7824 */ /* 0x040fe200078e00ff */
[----:B------:R-:W-:Y:S01]  /*2530*/  LOP3.LUT R6, R9, 0x1, RZ, 0xc0, !PT ;  /* 0x0000000109067812 */ /* 0x000fe200078ec0ff */
[----:B------:R-:W-:Y:S01]  /*2540*/  UISETP.GT.U32.AND UP0, UPT, UR5, 0x8, UPT ;  /* 0x000000080500788c */ /* 0x000fe2000bf04070 */
[C---:B------:R-:W-:Y:S01]  /*2550*/  LOP3.LUT R13, R2.reuse, 0x3, RZ, 0xc0, !PT ;  /* 0x00000003020d7812 */ /* 0x040fe200078ec0ff */
[----:B------:R-:W-:Y:S01]  /*2560*/  ULDC UR12, c[0x0][0x284] ;  /* 0x0000a100000c7ab9 */ /* 0x000fe20000000800 */
[----:B------:R-:W-:Y:S01]  /*2570*/  LOP3.LUT R8, R2, 0x60, RZ, 0xc0, !PT ;  /* 0x0000006002087812 */ /* 0x000fe200078ec0ff */
[----:B------:R-:W-:Y:S01]  /*2580*/  IMAD.SHL.U32 R26, R6, 0x40, RZ ;  /* 0x00000040061a7824 */ /* 0x000fe200078e00ff */
[----:B------:R-:W-:Y:S01]  /*2590*/  UISETP.LT.U32.AND UP0, UPT, UR9, 0x9, UP0 ;  /* 0x000000090900788c */ /* 0x000fe20008701070 */
[----:B------:R-:W-:Y:S01]  /*25a0*/  SHF.R.S32.HI R32, RZ, 0x1f, R69 ;  /* 0x0000001fff207819 */ /* 0x000fe20000011445 */
[----:B------:R-:W-:Y:S01]  /*25b0*/  UISETP.GE.U32.AND UP1, UPT, UR9, 0x9, UPT ;  /* 0x000000090900788c */ /* 0x000fe2000bf26070 */
[----:B------:R-:W-:Y:S01]  /*25c0*/  SHF.R.U32.HI R8, RZ, 0x1, R8 ;  /* 0x00000001ff087819 */ /* 0x000fe20000011608 */
[----:B------:R-:W-:Y:S01]  /*25d0*/  ULDC.64 UR10, c[0x0][0x5d0] ;  /* 0x00017400000a7ab9 */ /* 0x000fe20000000a00 */
[--C-:B------:R-:W-:Y:S01]  /*25e0*/  LOP3.LUT R9, R26, 0x40, R7.reuse, 0xe2, !PT ;  /* 0x000000401a097812 */ /* 0x100fe200078ee207 */
[----:B------:R-:W-:Y:S01]  /*25f0*/  UIMAD.WIDE.U32 UR6, UR5, 0x38e38e39, URZ ;  /* 0x38e38e39050678a5 */ /* 0x000fe2000f8e003f */
[----:B------:R-:W-:Y:S01]  /*2600*/  IADD3 R25, RZ, -R8, -R7 ;  /* 0x80000008ff197210 */ /* 0x000fe20007ffe807 */
[----:B------:R-:W-:Y:S01]  /*2610*/  USEL UR8, URZ, 0x1, !UP0 ;  /* 0x000000013f087887 */ /* 0x000fe2000c000000 */
[----:B------:R-:W-:Y:S01]  /*2620*/  LOP3.LUT R12, R17, 0x6, R12, 0xf8, !PT ;  /* 0x00000006110c7812 */ /* 0x000fe200078ef80c */
[----:B------:R-:W-:Y:S01]  /*2630*/  USHF.R.U32.HI UR6, URZ, 0x1, UR7 ;  /* 0x000000013f067899 */ /* 0x000fe20008011607 */
[----:B0-----:R-:W-:Y:S01]  /*2640*/  IMAD R26, R13, -0x2, R24 ;  /* 0xfffffffe0d1a7824 */ /* 0x001fe200078e0218 */
[----:B------:R-:W-:Y:S01]  /*2650*/  ISETP.GE.AND P0, PT, R17, R24, PT ;  /* 0x000000181100720c */ /* 0x000fe20003f06270 */
[----:B------:R-:W-:Y:S01]  /*2660*/  IMAD.SHL.U32 R24, R16, 0x80, RZ ;  /* 0x0000008010187824 */ /* 0x000fe200078e00ff */
[----:B------:R-:W-:Y:S01]  /*2670*/  SHF.R.S32.HI R13, RZ, 0x1f, R12 ;  /* 0x0000001fff0d7819 */ /* 0x000fe2000001140c */
[----:B------:R-:W-:Y:S01]  /*2680*/  IMAD R25, R6, -0x40, R25 ;  /* 0xffffffc006197824 */ /* 0x000fe200078e0219 */
[----:B------:R-:W-:Y:S01]  /*2690*/  ULOP3.LUT UR4, UR4, UR8, URZ, 0x3c, !UPT ;  /* 0x0000000804047292 */ /* 0x000fe2000f8e3c3f */
[----:B------:R-:W-:Y:S01]  /*26a0*/  IMAD R6, R32, UR10, RZ ;  /* 0x0000000a20067c24 */ /* 0x000fe2000f8e02ff */
[----:B------:R-:W-:Y:S01]  /*26b0*/  ISETP.GE.OR P0, PT, R24, UR12, P0 ;  /* 0x0000000c18007c0c */ /* 0x000fe20008706670 */
[----:B------:R-:W-:Y:S01]  /*26c0*/  IMAD.WIDE R28, R16, 0x80, RZ ;  /* 0x00000080101c7825 */ /* 0x000fe200078e02ff */
[----:B------:R-:W-:Y:S01]  /*26d0*/  UIMAD UR5, UR6, -0x9, UR5 ;  /* 0xfffffff7060578a4 */ /* 0x000fe2000f8e0205 */
[----:B------:R-:W-:Y:S01]  /*26e0*/  IADD3 R25, -R24, UR12, R25 ;  /* 0x0000000c18197c10 */ /* 0x000fe2000fffe119 */
[----:B------:R-:W-:Y:S01]  /*26f0*/  @UP1 ULOP3.LUT UR4, UR4, 0x1, UR6, 0x78, !UPT ;  /* 0x0000000104041892 */ /* 0x000fe2000f8e7806 */
[C---:B------:R-:W-:Y:S01]  /*2700*/  IMAD R27, R69.reuse, UR11, R6 ;  /* 0x0000000b451b7c24 */ /* 0x040fe2000f8e0206 */
[----:B------:R-:W-:Y:S01]  /*2710*/  LOP3.LUT R33, R28, R9, R8, 0xfe, !PT ;  /* 0x000000091c217212 */ /* 0x000fe200078efe08 */
[----:B------:R-:W-:-:S04]  /*2720*/  IMAD.WIDE.U32 R6, R69, UR10, R12 ;  /* 0x0000000a45067c25 */ /* 0x000fc8000f8e000c */
[----:B------:R-:W-:Y:S02]  /*2730*/  IMAD.IADD R7, R7, 0x1, R27 ;  /* 0x0000000107077824 */ /* 0x000fe400078e021b */
[----:B------:R-:W-:Y:S02]  /*2740*/  IMAD.IADD R26, R26, 0x1, -R17 ;  /* 0x000000011a1a7824 */ /* 0x000fe400078e0a11 */
[----:B------:R-:W-:Y:S01]  /*2750*/  IMAD.MOV.U32 R24, RZ, RZ, -0x1 ;  /* 0xffffffffff187424 */ /* 0x000fe200078e00ff */
[----:B------:R-:W-:Y:S06]  /*2760*/  @P0 BRA `(.L_x_32) ;  /* 0x0000002400940947 */ /* 0x000fec0003800000 */
[----:B------:R-:W0:Y:S01]  /*2770*/  LDC.64 R30, c[0x0][0x5c8] ;  /* 0x00017200ff1e7b82 */ /* 0x000e220000000a00 */
[----:B------:R-:W-:Y:S01]  /*2780*/  ULDC.64 UR6, c[0x0][0x5c0] ;  /* 0x0001700000067ab9 */ /* 0x000fe20000000a00 */
[----:B------:R-:W-:Y:S01]  /*2790*/  BSSY B0, `(.L_x_32) ;  /* 0x0000262000007945 */ /* 0x000fe20003800000 */
[-C--:B0-----:R-:W-:Y:S02]  /*27a0*/  IMAD R8, R29, R30.reuse, RZ ;  /* 0x0000001e1d087224 */ /* 0x081fe400078e02ff */
[----:B------:R-:W-:-:S04]  /*27b0*/  IMAD.WIDE.U32 R6, R33, R30, R6 ;  /* 0x0000001e21067225 */ /* 0x000fc800078e0006 */
[----:B------:R-:W-:Y:S01]  /*27c0*/  IMAD R17, R33, R31, R8 ;  /* 0x0000001f21117224 */ /* 0x000fe200078e0208 */
[----:B------:R-:W-:Y:S02]  /*27d0*/  LEA R9, P0, R30, R6, 0x3 ;  /* 0x000000061e097211 */ /* 0x000fe400078018ff */
[----:B------:R-:W-:Y:S01]  /*27e0*/  IADD3 R8, P1, R6, UR6, RZ ;  /* 0x0000000606087c10 */ /* 0x000fe2000ff3e0ff */
[----:B------:R-:W-:Y:S01]  /*27f0*/  IMAD.IADD R17, R7, 0x1, R17 ;  /* 0x0000000107117824 */ /* 0x000fe200078e0211 */
[----:B------:R-:W-:-:S04]  /*2800*/  IADD3 R6, P2, R9, UR6, RZ ;  /* 0x0000000609067c10 */ /* 0x000fc8000ff5e0ff */
[----:B------:R-:W-:Y:S02]  /*2810*/  LEA.HI.X R7, R30, R17, R31, 0x3, P0 ;  /* 0x000000111e077211 */ /* 0x000fe400000f1c1f */
[----:B----45:R-:W-:Y:S02]  /*2820*/  FSETP.NEU.AND P0, PT, R10, RZ, PT ;  /* 0x000000ff0a00720b */ /* 0x030fe40003f0d000 */
[----:B------:R-:W-:Y:S02]  /*2830*/  IADD3.X R9, R17, UR7, RZ, P1, !PT ;  /* 0x0000000711097c10 */ /* 0x000fe40008ffe4ff */
[----:B------:R-:W-:-:S09]  /*2840*/  IADD3.X R7, R7, UR7, RZ, P2, !PT ;  /* 0x0000000707077c10 */ /* 0x000fd200097fe4ff */
[----:B------:R-:W-:Y:S05]  /*2850*/  @!P0 BRA `(.L_x_33) ;  /* 0x0000001c00148947 */ /* 0x000fea0003800000 */
[----:B------:R-:W-:Y:S01]  /*2860*/  ULDC.64 UR6, c[0x0][0x5b8] ;  /* 0x00016e0000067ab9 */ /* 0x000fe20000000a00 */
[----:B------:R-:W-:Y:S01]  /*2870*/  ISETP.GE.AND P0, PT, R26, 0x1, PT ;  /* 0x000000011a00780c */ /* 0x000fe20003f06270 */
[----:B------:R-:W-:Y:S01]  /*2880*/  IMAD R30, R32, UR6, RZ ;  /* 0x00000006201e7c24 */ /* 0x000fe2000f8e02ff */
[----:B------:R-:W-:Y:S01]  /*2890*/  ULDC.64 UR10, c[0x0][0x5a8] ;  /* 0x00016a00000a7ab9 */ /* 0x000fe20000000a00 */
[----:B------:R-:W-:Y:S01]  /*28a0*/  IMAD.WIDE.U32 R16, R69, UR6, R12 ;  /* 0x0000000645107c25 */ /* 0x000fe2000f8e000c */
[----:B------:R-:W-:Y:S01]  /*28b0*/  ISETP.LT.OR P3, PT, R25, 0x1, !P0 ;  /* 0x000000011900780c */ /* 0x000fe20004761670 */
[----:B------:R-:W-:Y:S02]  /*28c0*/  BSSY B1, `(.L_x_34) ;  /* 0x000000c000017945 */ /* 0x000fe40003800000 */
[----:B------:R-:W-:Y:S01]  /*28d0*/  IMAD R69, R69, UR7, R30 ;  /* 0x0000000745457c24 */ /* 0x000fe2000f8e021e */
[----:B------:R-:W-:Y:S02]  /*28e0*/  ULDC.64 UR6, c[0x0][0x5b0] ;  /* 0x00016c0000067ab9 */ /* 0x000fe40000000a00 */
[----:B------:R-:W-:-:S02]  /*28f0*/  IMAD R27, R29, UR6, RZ ;  /* 0x000000061d1b7c24 */ /* 0x000fc4000f8e02ff */
[----:B------:R-:W-:Y:S02]  /*2900*/  IMAD.IADD R17, R17, 0x1, R69 ;  /* 0x0000000111117824 */ /* 0x000fe400078e0245 */
[C---:B------:R-:W-:Y:S02]  /*2910*/  IMAD R27, R33.reuse, UR7, R27 ;  /* 0x00000007211b7c24 */ /* 0x040fe4000f8e021b */
[----:B------:R-:W-:-:S03]  /*2920*/  IMAD.WIDE.U32 R12, R33, UR6, R16 ;  /* 0x00000006210c7c25 */ /* 0x000fc6000f8e0010 */
[----:B------:R-:W-:-:S04]  /*2930*/  IADD3 R12, P1, R12, UR10, RZ ;  /* 0x0000000a0c0c7c10 */ /* 0x000fc8000ff3e0ff */
[--C-:B------:R-:W-:Y:S02]  /*2940*/  IADD3.X R13, R13, UR11, R27.reuse, P1, !PT ;  /* 0x0000000b0d0d7c10 */ /* 0x100fe40008ffe41b */
[----:B------:R-:W-:Y:S01]  /*2950*/  PRMT R27, RZ, 0x7610, R27 ;  /* 0x00007610ff1b7816 */ /* 0x000fe2000000001b */
[----:B------:R-:W-:Y:S06]  /*2960*/  @P3 BRA `(.L_x_35) ;  /* 0x0000000000043947 */ /* 0x000fec0003800000 */
[----:B------:R0:W5:Y:S02]  /*2970*/  LDG.E.U8 R27, desc[UR16][R12.64] ;  /* 0x000000100c1b7981 */ /* 0x000164000c1e1100 */
.L_x_35:
[----:B------:R-:W-:Y:S05]  /*2980*/  BSYNC B1 ;  /* 0x0000000000017941 */ /* 0x000fea0003800000 */
.L_x_34:
[----:B-----5:R-:W-:Y:S01]  /*2990*/  LOP3.LUT R27, R27, 0xff, RZ, 0xc0, !PT ;  /* 0x000000ff1b1b7812 */ /* 0x020fe200078ec0ff */
[----:B------:R-:W-:Y:S01]  /*29a0*/  BSSY B1, `(.L_x_36) ;  /* 0x000000c000017945 */ /* 0x000fe20003800000 */
[----:B------:R-:W-:Y:S02]  /*29b0*/  ISETP.GE.AND P1, PT, R26, 0x2, PT ;  /* 0x000000021a00780c */ /* 0x000fe40003f26270 */
[----:B------:R-:W-:Y:S02]  /*29c0*/  F2FP.F16.E4M3.UNPACK_B R27, R27 ;  /* 0x0000001bff1b723e */ /* 0x000fe400020006ff */
[----:B------:R-:W-:-:S03]  /*29d0*/  ISETP.LT.OR P2, PT, R25, 0x1, !P1 ;  /* 0x000000011900780c */ /* 0x000fc60004f41670 */
[----:B------:R-:W-:-:S05]  /*29e0*/  HADD2.F32 R27, -RZ, R27.H0_H0 ;  /* 0x2000001bff1b7230 */ /* 0x000fca0000004100 */
[----:B------:R-:W-:Y:S01]  /*29f0*/  FMUL R30, R27, R10 ;  /* 0x0000000a1b1e7220 */ /* 0x000fe20000400000 */
[----:B------:R-:W-:-:S03]  /*2a00*/  PRMT R27, RZ, 0x7610, R27 ;  /* 0x00007610ff1b7816 */ /* 0x000fc6000000001b */
[----:B--2---:R-:W-:-:S05]  /*2a10*/  FFMA R30, R79, R3, R30 ;  /* 0x000000034f1e7223 */ /* 0x004fca000000001e */
[----:B------:R-:W-:-:S05]  /*2a20*/  F2FP.SATFINITE.E4M3.F32.PACK_AB_MERGE_C R31, RZ, R30, RZ ;  /* 0x0000001eff1f723e */ /* 0x000fca00048070ff */
[----:B------:R1:W-:Y:S01]  /*2a30*/  @!P3 STG.E.U8 desc[UR16][R8.64], R31 ;  /* 0x0000001f0800b986 */ /* 0x0003e2000c101110 */
[----:B------:R-:W-:Y:S05]  /*2a40*/  @P2 BRA `(.L_x_37) ;  /* 0x0000000000042947 */ /* 0x000fea0003800000 */
[----:B------:R2:W5:Y:S02]  /*2a50*/  LDG.E.U8 R27, desc[UR16][R12.64+0x1] ;  /* 0x000001100c1b7981 */ /* 0x000564000c1e1100 */
.L_x_37:
[----:B------:R-:W-:Y:S05]  /*2a60*/  BSYNC B1 ;  /* 0x0000000000017941 */ /* 0x000fea0003800000 */
.L_x_36:
[----:B-----5:R-:W-:Y:S01]  /*2a70*/  LOP3.LUT R27, R27, 0xff, RZ, 0xc0, !PT ;  /* 0x000000ff1b1b7812 */ /* 0x020fe200078ec0ff */
[----:B------:R-:W-:Y:S01]  /*2a80*/  BSSY B1, `(.L_x_38) ;  /* 0x0000012000017945 */ /* 0x000fe20003800000 */
[----:B-1----:R-:W-:Y:S02]  /*2a90*/  IADD3 R31, P3, R33, 0x8, RZ ;  /* 0x00000008211f7810 */ /* 0x002fe40007f7e0ff */
[----:B------:R-:W-:Y:S02]  /*2aa0*/  F2FP.F16.E4M3.UNPACK_B R27, R27 ;  /* 0x0000001bff1b723e */ /* 0x000fe400020006ff */
[----:B------:R-:W-:Y:S01]  /*2ab0*/  ISETP.LT.OR P0, PT, R25, 0x9, !P0 ;  /* 0x000000091900780c */ /* 0x000fe20004701670 */
[----:B------:R-:W-:Y:S02]  /*2ac0*/  IMAD.X R28, RZ, RZ, R29, P3 ;  /* 0x000000ffff1c7224 */ /* 0x000fe400018e061d */
[----:B------:R-:W-:Y:S02]  /*2ad0*/  HADD2.F32 R27, -RZ, R27.H0_H0 ;  /* 0x2000001bff1b7230 */ /* 0x000fe40000004100 */
[----:B------:R-:W-:-:S02]  /*2ae0*/  IMAD R28, R28, UR6, RZ ;  /* 0x000000061c1c7c24 */ /* 0x000fc4000f8e02ff */
[----:B------:R-:W-:-:S04]  /*2af0*/  IMAD.WIDE.U32 R16, R31, UR6, R16 ;  /* 0x000000061f107c25 */ /* 0x000fc8000f8e0010 */
[----:B------:R-:W-:Y:S01]  /*2b00*/  FMUL R27, R27, R10 ;  /* 0x0000000a1b1b7220 */ /* 0x000fe20000400000 */
[----:B------:R-:W-:-:S03]  /*2b10*/  IMAD R31, R31, UR7, R28 ;  /* 0x000000071f1f7c24 */ /* 0x000fc6000f8e021c */
[----:B------:R-:W-:Y:S01]  /*2b20*/  FFMA R27, R78, R3, R27 ;  /* 0x000000034e1b7223 */ /* 0x000fe2000000001b */
[----:B------:R-:W-:-:S04]  /*2b30*/  IADD3 R16, P3, R16, UR10, RZ ;  /* 0x0000000a10107c10 */ /* 0x000fc8000ff7e0ff */
[----:B------:R-:W-:Y:S02]  /*2b40*/  F2FP.SATFINITE.E4M3.F32.PACK_AB_MERGE_C R29, RZ, R27, RZ ;  /* 0x0000001bff1d723e */ /* 0x000fe400048070ff */
[----:B------:R-:W-:Y:S02]  /*2b50*/  IADD3.X R17, R17, UR11, R31, P3, !PT ;  /* 0x0000000b11117c10 */ /* 0x000fe40009ffe41f */
[----:B------:R-:W-:Y:S01]  /*2b60*/  PRMT R27, RZ, 0x7610, R27 ;  /* 0x00007610ff1b7816 */ /* 0x000fe2000000001b */
[----:B------:R1:W-:Y:S01]  /*2b70*/  @!P2 STG.E.U8 desc[UR16][R8.64+0x1], R29 ;  /* 0x0000011d0800a986 */ /* 0x0003e2000c101110 */
[----:B------:R-:W-:Y:S05]  /*2b80*/  @P0 BRA `(.L_x_39) ;  /* 0x0000000000040947 */ /* 0x000fea0003800000 */
[----:B------:R3:W5:Y:S02]  /*2b90*/  LDG.E.U8 R27, desc[UR16][R16.64] ;  /* 0x00000010101b7981 */ /* 0x000764000c1e1100 */
.L_x_39:
[----:B------:R-:W-:Y:S05]  /*2ba0*/  BSYNC B1 ;  /* 0x0000000000017941 */ /* 0x000fea0003800000 */
.L_x_38:
[----:B-----5:R-:W-:Y:S01]  /*2bb0*/  LOP3.LUT R27, R27, 0xff, RZ, 0xc0, !PT ;  /* 0x000000ff1b1b7812 */ /* 0x020fe200078ec0ff */
[----:B------:R-:W-:Y:S01]  /*2bc0*/  BSSY B1, `(.L_x_40) ;  /* 0x000000b000017945 */ /* 0x000fe20003800000 */
[----:B------:R-:W-:Y:S02]  /*2bd0*/  ISETP.LT.OR P1, PT, R25, 0x9, !P1 ;  /* 0x000000091900780c */ /* 0x000fe40004f21670 */
[----:B------:R-:W-:-:S05]  /*2be0*/  F2FP.F16.E4M3.UNPACK_B R27, R27 ;  /* 0x0000001bff1b723e */ /* 0x000fca00020006ff */
[----:B------:R-:W-:-:S05]  /*2bf0*/  HADD2.F32 R27, -RZ, R27.H0_H0 ;  /* 0x2000001bff1b7230 */ /* 0x000fca0000004100 */
[----:B------:R-:W-:Y:S01]  /*2c00*/  FMUL R28, R27, R10 ;  /* 0x0000000a1b1c7220 */ /* 0x000fe20000400000 */
[----:B------:R-:W-:-:S03]  /*2c10*/  PRMT R27, RZ, 0x7610, R27 ;  /* 0x00007610ff1b7816 */ /* 0x000fc6000000001b */
[----:B------:R-:W-:-:S05]  /*2c20*/  FFMA R28, R77, R3, R28 ;  /* 0x000000034d1c7223 */ /* 0x000fca000000001c */
[----:B-1----:R-:W-:-:S05]  /*2c30*/  F2FP.SATFINITE.E4M3.F32.PACK_AB_MERGE_C R29, RZ, R28, RZ ;  /* 0x0000001cff1d723e */ /* 0x002fca00048070ff */
[----:B------:R1:W-:Y:S01]  /*2c40*/  @!P0 STG.E.U8 desc[UR16][R6.64], R29 ;  /* 0x0000001d06008986 */ /* 0x0003e2000c101110 */
[----:B------:R-:W-:Y:S05]  /*2c50*/  @P1 BRA `(.L_x_41) ;  /* 0x0000000000041947 */ /* 0x000fea0003800000 */
[----:B------:R4:W5:Y:S02]  /*2c60*/  LDG.E.U8 R27, desc[UR16][R16.64+0x1] ;  /* 0x00000110101b7981 */ /* 0x000964000c1e1100 */
.L_x_41:
[----:B------:R-:W-:Y:S05]  /*2c70*/  BSYNC B1 ;  /* 0x0000000000017941 */ /* 0x000fea0003800000 */
.L_x_40:
[----:B-----5:R-:W-:Y:S01]  /*2c80*/  LOP3.LUT R27, R27, 0xff, RZ, 0xc0, !PT ;  /* 0x000000ff1b1b7812 */ /* 0x020fe200078ec0ff */
[----:B------:R-:W-:Y:S01]  /*2c90*/  BSSY B1, `(.L_x_42) ;  /* 0x000000c000017945 */ /* 0x000fe20003800000 */
[----:B------:R-:W-:Y:S02]  /*2ca0*/  ISETP.GE.AND P0, PT, R26, 0x9, PT ;  /* 0x000000091a00780c */ /* 0x000fe40003f06270 */
[----:B------:R-:W-:Y:S02]  /*2cb0*/  F2FP.F16.E4M3.UNPACK_B R27, R27 ;  /* 0x0000001bff1b723e */ /* 0x000fe400020006ff */
[----:B------:R-:W-:-:S03]  /*2cc0*/  ISETP.LT.OR P2, PT, R25, 0x1, !P0 ;  /* 0x000000011900780c */ /* 0x000fc60004741670 */
[----:B------:R-:W-:-:S05]  /*2cd0*/  HADD2.F32 R27, -RZ, R27.H0_H0 ;  /* 0x2000001bff1b7230 */ /* 0x000fca0000004100 */
[----:B------:R-:W-:-:S04]  /*2ce0*/  FMUL R27, R27, R10 ;  /* 0x0000000a1b1b7220 */ /* 0x000fc80000400000 */
[----:B------:R-:W-:-:S05]  /*2cf0*/  FFMA R27, R76, R3, R27 ;  /* 0x000000034c1b7223 */ /* 0x000fca000000001b */
[----:B-1----:R-:W-:Y:S02]  /*2d00*/  F2FP.SATFINITE.E4M3.F32.PACK_AB_MERGE_C R29, RZ, R27, RZ ;  /* 0x0000001bff1d723e */ /* 0x002fe400048070ff */
[----:B------:R-:W-:-:S03]  /*2d10*/  PRMT R27, RZ, 0x7610, R27 ;  /* 0x00007610ff1b7816 */ /* 0x000fc6000000001b */
[----:B------:R1:W-:Y:S01]  /*2d20*/  @!P1 STG.E.U8 desc[UR16][R6.64+0x1], R29 ;  /* 0x0000011d06009986 */ /* 0x0003e2000c101110 */
[----:B------:R-:W-:Y:S05]  /*2d30*/  @P2 BRA `(.L_x_43) ;  /* 0x0000000000042947 */ /* 0x000fea0003800000 */
[----:B------:R0:W5:Y:S02]  /*2d40*/  LDG.E.U8 R27, desc[UR16][R12.64+0x8] ;  /* 0x000008100c1b7981 */ /* 0x000164000c1e1100 */
.L_x_43:
[----:B------:R-:W-:Y:S05]  /*2d50*/  BSYNC B1 ;  /* 0x0000000000017941 */ /* 0x000fea0003800000 */
.L_x_42:
        /* <DEDUP_REMOVED lines=13> */
.L_x_45:
[----:B------:R-:W-:Y:S05]  /*2e30*/  BSYNC B1 ;  /* 0x0000000000017941 */ /* 0x000fea0003800000 */
.L_x_44:
[----:B-----5:R-:W-:Y:S01]  /*2e40*/  LOP3.LUT R27, R27, 0xff, RZ, 0xc0, !PT ;  /* 0x000000ff1b1b7812 */ /* 0x020fe200078ec0ff */
[----:B------:R-:W-:Y:S01]  /*2e50*/  BSSY B1, `(.L_x_46) ;  /* 0x000000b000017945 */ /* 0x000fe20003800000 */
[----:B------:R-:W-:Y:S02]  /*2e60*/  ISETP.LT.OR P0, PT, R25, 0x9, !P0 ;  /* 0x000000091900780c */ /* 0x000fe40004701670 */
[----:B------:R-:W-:-:S05]  /*2e70*/  F2FP.F16.E4M3.UNPACK_B R27, R27 ;  /* 0x0000001bff1b723e */ /* 0x000fca00020006ff */
        /* <DEDUP_REMOVED lines=8> */
.L_x_47:
[----:B------:R-:W-:Y:S05]  /*2f00*/  BSYNC B1 ;  /* 0x0000000000017941 */ /* 0x000fea0003800000 */
.L_x_46:
        /* <DEDUP_REMOVED lines=12> */
.L_x_49:
[----:B------:R-:W-:Y:S05]  /*2fd0*/  BSYNC B1 ;  /* 0x0000000000017941 */ /* 0x000fea0003800000 */
.L_x_48:
        /* <DEDUP_REMOVED lines=13> */
.L_x_51:
[----:B------:R-:W-:Y:S05]  /*30b0*/  BSYNC B1 ;  /* 0x0000000000017941 */ /* 0x000fea0003800000 */
.L_x_50:
        /* <DEDUP_REMOVED lines=13> */
.L_x_53:
[----:B------:R-:W-:Y:S05]  /*3190*/  BSYNC B1 ;  /* 0x0000000000017941 */ /* 0x000fea0003800000 */
.L_x_52:
        /* <DEDUP_REMOVED lines=12> */
.L_x_55:
[----:B------:R-:W-:Y:S05]  /*3260*/  BSYNC B1 ;  /* 0x0000000000017941 */ /* 0x000fea0003800000 */
.L_x_54:
        /* <DEDUP_REMOVED lines=12> */
.L_x_57:
[----:B------:R-:W-:Y:S05]  /*3330*/  BSYNC B1 ;  /* 0x0000000000017941 */ /* 0x000fea0003800000 */
.L_x_56:
        /* <DEDUP_REMOVED lines=13> */
.L_x_59:
[----:B------:R-:W-:Y:S05]  /*3410*/  BSYNC B1 ;  /* 0x0000000000017941 */ /* 0x000fea0003800000 */
.L_x_58:
        /* <DEDUP_REMOVED lines=13> */
.L_x_61:
[----:B------:R-:W-:Y:S05]  /*34f0*/  BSYNC B1 ;  /* 0x0000000000017941 */ /* 0x000fea0003800000 */
.L_x_60:
        /* <DEDUP_REMOVED lines=12> */
.L_x_63:
[----:B------:R-:W-:Y:S05]  /*35c0*/  BSYNC B1 ;  /* 0x0000000000017941 */ /* 0x000fea0003800000 */
.L_x_62:
        /* <DEDUP_REMOVED lines=12> */
.L_x_65:
[----:B------:R-:W-:Y:S05]  /*3690*/  BSYNC B1 ;  /* 0x0000000000017941 */ /* 0x000fea0003800000 */
.L_x_64:
        /* <DEDUP_REMOVED lines=13> */
.L_x_67:
[----:B------:R-:W-:Y:S05]  /*3770*/  BSYNC B1 ;  /* 0x0000000000017941 */ /* 0x000fea0003800000 */
.L_x_66:
        /* <DEDUP_REMOVED lines=13> */
.L_x_69:
[----:B------:R-:W-:Y:S05]  /*3850*/  BSYNC B1 ;  /* 0x0000000000017941 */ /* 0x000fea0003800000 */
.L_x_68:
        /* <DEDUP_REMOVED lines=12> */
.L_x_71:
[----:B------:R-:W-:Y:S05]  /*3920*/  BSYNC B1 ;  /* 0x0000000000017941 */ /* 0x000fea0003800000 */
.L_x_70:
        /* <DEDUP_REMOVED lines=12> */
.L_x_73:
[----:B------:R-:W-:Y:S05]  /*39f0*/  BSYNC B1 ;  /* 0x0000000000017941 */ /* 0x000fea0003800000 */
.L_x_72:
        /* <DEDUP_REMOVED lines=13> */
.L_x_75:
[----:B------:R-:W-:Y:S05]  /*3ad0*/  BSYNC B1 ;  /* 0x0000000000017941 */ /* 0x000fea0003800000 */
.L_x_74:
        /* <DEDUP_REMOVED lines=13> */
.L_x_77:
[----:B------:R-:W-:Y:S05]  /*3bb0*/  BSYNC B1 ;  /* 0x0000000000017941 */ /* 0x000fea0003800000 */
.L_x_76:
        /* <DEDUP_REMOVED lines=12> */
.L_x_79:
[----:B------:R-:W-:Y:S05]  /*3c80*/  BSYNC B1 ;  /* 0x0000000000017941 */ /* 0x000fea0003800000 */
.L_x_78:
[----:B-----5:R-:W-:Y:S01]  /*3c90*/  LOP3.LUT R27, R27, 0xff, RZ, 0xc0, !PT ;  /* 0x000000ff1b1b7812 */ /* 0x020fe200078ec0ff */
[----:B------:R-:W-:Y:S01]  /*3ca0*/  BSSY B1, `(.L_x_80) ;  /* 0x000000b000017945 */ /* 0x000fe20003800000 */
[----:B------:R-:W-:Y:S02]  /*3cb0*/  ISETP.LT.OR P1, PT, R25, 0x9, !P1 ;  /* 0x000000091900780c */ /* 0x000fe40004f21670 */
[----:B------:R-:W-:-:S05]  /*3cc0*/  F2FP.F16.E4M3.UNPACK_B R27, R27 ;  /* 0x0000001bff1b723e */ /* 0x000fca00020006ff */
[----:B------:R-:W-:-:S05]  /*3cd0*/  HADD2.F32 R27, -RZ, R27.H0_H0 ;  /* 0x2000001bff1b7230 */ /* 0x000fca0000004100 */
[----:B------:R-:W-:-:S04]  /*3ce0*/  FMUL R28, R27, R10 ;  /* 0x0000000a1b1c7220 */ /* 0x000fc80000400000 */
[----:B------:R-:W-:Y:S01]  /*3cf0*/  FFMA R28, R23, R3, R28 ;  /* 0x00000003171c7223 */ /* 0x000fe2000000001c */
[----:B------:R-:W-:-:S04]  /*3d00*/  PRMT R23, RZ, 0x7610, R23 ;  /* 0x00007610ff177816 */ /* 0x000fc80000000017 */
[----:B------:R-:W-:-:S05]  /*3d10*/  F2FP.SATFINITE.E4M3.F32.PACK_AB_MERGE_C R27, RZ, R28, RZ ;  /* 0x0000001cff1b723e */ /* 0x000fca00048070ff */
[----:B------:R0:W-:Y:S01]  /*3d20*/  @!P0 STG.E.U8 desc[UR16][R6.64+0x28], R27 ;  /* 0x0000281b06008986 */ /* 0x0001e2000c101110 */
[----:B------:R-:W-:Y:S05]  /*3d30*/  @P1 BRA `(.L_x_81) ;  /* 0x0000000000041947 */ /* 0x000fea0003800000 */
[----:B------:R0:W5:Y:S02]  /*3d40*/  LDG.E.U8 R23, desc[UR16][R16.64+0x29] ;  /* 0x0000291010177981 */ /* 0x000164000c1e1100 */
.L_x_81:
[----:B------:R-:W-:Y:S05]  /*3d50*/  BSYNC B1 ;  /* 0x0000000000017941 */ /* 0x000fea0003800000 */
.L_x_80:
        /* <DEDUP_REMOVED lines=8> */
[----:B0-----:R-:W-:Y:S02]  /*3de0*/  F2FP.SATFINITE.E4M3.F32.PACK_AB_MERGE_C R27, RZ, R23, RZ ;  /* 0x00000017ff1b723e */ /* 0x001fe400048070ff */
[----:B------:R-:W-:-:S03]  /*3df0*/  PRMT R23, RZ, 0x7610, R23 ;  /* 0x00007610ff177816 */ /* 0x000fc60000000017 */
[----:B------:R0:W-:Y:S01]  /*3e00*/  @!P1 STG.E.U8 desc[UR16][R6.64+0x29], R27 ;  /* 0x0000291b06009986 */ /* 0x0001e2000c101110 */
[----:B------:R-:W-:Y:S05]  /*3e10*/  @P2 BRA `(.L_x_83) ;  /* 0x0000000000042947 */ /* 0x000fea0003800000 */
[----:B------:R0:W5:Y:S02]  /*3e20*/  LDG.E.U8 R23, desc[UR16][R12.64+0x30] ;  /* 0x000030100c177981 */ /* 0x000164000c1e1100 */
.L_x_83:
[----:B------:R-:W-:Y:S05]  /*3e30*/  BSYNC B1 ;  /* 0x0000000000017941 */ /* 0x000fea0003800000 */
.L_x_82:
[----:B-----5:R-:W-:Y:S01]  /*3e40*/  LOP3.LUT R23, R23, 0xff, RZ, 0xc0, !PT ;  /* 0x000000ff17177812 */ /* 0x020fe200078ec0ff */
[----:B------:R-:W-:Y:S01]  /*3e50*/  BSSY B1, `(.L_x_84) ;  /* 0x000000c000017945 */ /* 0x000fe20003800000 */
[----:B------:R-:W-:Y:S02]  /*3e60*/  ISETP.GE.AND P1, PT, R26, 0x32, PT ;  /* 0x000000321a00780c */ /* 0x000fe40003f26270 */
[----:B------:R-:W-:Y:S02]  /*3e70*/  F2FP.F16.E4M3.UNPACK_B R23, R23 ;  /* 0x00000017ff17723e */ /* 0x000fe400020006ff */
[----:B------:R-:W-:-:S03]  /*3e80*/  ISETP.LT.OR P3, PT, R25, 0x1, !P1 ;  /* 0x000000011900780c */ /* 0x000fc60004f61670 */
        /* <DEDUP_REMOVED lines=8> */
.L_x_85:
[----:B------:R-:W-:Y:S05]  /*3f10*/  BSYNC B1 ;  /* 0x0000000000017941 */ /* 0x000fea0003800000 */
.L_x_84:
[----:B-----5:R-:W-:Y:S01]  /*3f20*/  LOP3.LUT R21, R21, 0xff, RZ, 0xc0, !PT ;  /* 0x000000ff15157812 */ /* 0x020fe200078ec0ff */
[----:B------:R-:W-:Y:S01]  /*3f30*/  BSSY B1, `(.L_x_86) ;  /* 0x000000b000017945 */ /* 0x000fe20003800000 */
[----:B------:R-:W-:Y:S02]  /*3f40*/  ISETP.LT.OR P0, PT, R25, 0x9, !P0 ;  /* 0x000000091900780c */ /* 0x000fe40004701670 */
[----:B------:R-:W-:-:S05]  /*3f50*/  F2FP.F16.E4M3.UNPACK_B R21, R21 ;  /* 0x00000015ff15723e */ /* 0x000fca00020006ff */
        /* <DEDUP_REMOVED lines=8> */
.L_x_87:
[----:B------:R-:W-:Y:S05]  /*3fe0*/  BSYNC B1 ;  /* 0x0000000000017941 */ /* 0x000fea0003800000 */
.L_x_86:
        /* <DEDUP_REMOVED lines=12> */
.L_x_89:
[----:B------:R-:W-:Y:S05]  /*40b0*/  BSYNC B1 ;  /* 0x0000000000017941 */ /* 0x000fea0003800000 */
.L_x_88:
        /* <DEDUP_REMOVED lines=13> */
.L_x_91:
[----:B------:R-:W-:Y:S05]  /*4190*/  BSYNC B1 ;  /* 0x0000000000017941 */ /* 0x000fea0003800000 */
.L_x_90:
        /* <DEDUP_REMOVED lines=13> */
.L_x_93:
[----:B------:R-:W-:Y:S05]  /*4270*/  BSYNC B1 ;  /* 0x0000000000017941 */ /* 0x000fea0003800000 */
.L_x_92:
[----:B-----5:R-:W-:Y:S01]  /*4280*/  LOP3.LUT R15, R15, 0xff, RZ, 0xc0, !PT ;  /* 0x000000ff0f0f7812 */ /* 0x020fe200078ec0ff */
[----:B------:R-:W-:Y:S01]  /*4290*/  BSSY B1, `(.L_x_94) ;  /* 0x000000b000017945 */ /* 0x000fe20003800000 */
[----:B------:R-:W-:Y:S02]  /*42a0*/  ISETP.LT.OR P0, PT, R25, 0x9, !P0 ;  /* 0x000000091900780c */ /* 0x000fe40004701670 */
[----:B------:R-:W-:Y:S02]  /*42b0*/  F2FP.F16.E4M3.UNPACK_B R15, R15 ;  /* 0x0000000fff0f723e */ /* 0x000fe400020006ff */
[----:B0-2---:R-:W-:-:S03]  /*42c0*/  PRMT R12, RZ, 0x7610, R12 ;  /* 0x00007610ff0c7816 */ /* 0x005fc6000000000c */
[----:B------:R-:W-:-:S05]  /*42d0*/  HADD2.F32 R15, -RZ, R15.H0_H0 ;  /* 0x2000000fff0f7230 */ /* 0x000fca0000004100 */
[----:B------:R-:W-:-:S04]  /*42e0*/  FMUL R15, R15, R10 ;  /* 0x0000000a0f0f7220 */ /* 0x000fc80000400000 */
[----:B------:R-:W-:-:S05]  /*42f0*/  FFMA R15, R18, R3, R15 ;  /* 0x00000003120f7223 */ /* 0x000fca000000000f */
[----:B------:R-:W-:-:S05]  /*4300*/  F2FP.SATFINITE.E4M3.F32.PACK_AB_MERGE_C R15, RZ, R15, RZ ;  /* 0x0000000fff0f723e */ /* 0x000fca00048070ff */
[----:B------:R0:W-:Y:S01]  /*4310*/  @!P3 STG.E.U8 desc[UR16][R8.64+0x39], R15 ;  /* 0x0000390f0800b986 */ /* 0x0001e2000c101110 */
[----:B------:R-:W-:Y:S05]  /*4320*/  @P0 BRA `(.L_x_95) ;  /* 0x0000000000040947 */ /* 0x000fea0003800000 */
[----:B------:R2:W5:Y:S02]  /*4330*/  LDG.E.U8 R12, desc[UR16][R16.64+0x38] ;  /* 0x00003810100c7981 */ /* 0x000564000c1e1100 */
.L_x_95:
[----:B------:R-:W-:Y:S05]  /*4340*/  BSYNC B1 ;  /* 0x0000000000017941 */ /* 0x000fea0003800000 */
.L_x_94:
[----:B-----5:R-:W-:Y:S01]  /*4350*/  LOP3.LUT R12, R12, 0xff, RZ, 0xc0, !PT ;  /* 0x000000ff0c0c7812 */ /* 0x020fe200078ec0ff */
[----:B------:R-:W-:Y:S01]  /*4360*/  BSSY B1, `(.L_x_96) ;  /* 0x000000b000017945 */ /* 0x000fe20003800000 */
[----:B------:R-:W-:Y:S02]  /*4370*/  ISETP.LT.OR P1, PT, R25, 0x9, !P1 ;  /* 0x000000091900780c */ /* 0x000fe40004f21670 */
[----:B------:R-:W-:-:S05]  /*4380*/  F2FP.F16.E4M3.UNPACK_B R12, R12 ;  /* 0x0000000cff0c723e */ /* 0x000fca00020006ff */
[----:B01----:R-:W-:-:S05]  /*4390*/  HADD2.F32 R9, -RZ, R12.H0_H0 ;  /* 0x2000000cff097230 */ /* 0x003fca0000004100 */
[----:B------:R-:W-:-:S04]  /*43a0*/  FMUL R8, R9, R10 ;  /* 0x0000000a09087220 */ /* 0x000fc80000400000 */
[----:B------:R-:W-:-:S05]  /*43b0*/  FFMA R8, R11, R3, R8 ;  /* 0x000000030b087223 */ /* 0x000fca0000000008 */
[----:B------:R-:W-:Y:S02]  /*43c0*/  F2FP.SATFINITE.E4M3.F32.PACK_AB_MERGE_C R9, RZ, R8, RZ ;  /* 0x00000008ff09723e */ /* 0x000fe400048070ff */
[----:B------:R-:W-:-:S03]  /*43d0*/  PRMT R8, RZ, 0x7610, R8 ;  /* 0x00007610ff087816 */ /* 0x000fc60000000008 */
[----:B------:R0:W-:Y:S01]  /*43e0*/  @!P0 STG.E.U8 desc[UR16][R6.64+0x38], R9 ;  /* 0x0000380906008986 */ /* 0x0001e2000c101110 */
[----:B------:R-:W-:Y:S05]  /*43f0*/  @P1 BRA `(.L_x_97) ;  /* 0x0000000000041947 */ /* 0x000fea0003800000 */
[----:B------:R1:W5:Y:S02]  /*4400*/  LDG.E.U8 R8, desc[UR16][R16.64+0x39] ;  /* 0x0000391010087981 */ /* 0x000364000c1e1100 */
.L_x_97:
[----:B------:R-:W-:Y:S05]  /*4410*/  BSYNC B1 ;  /* 0x0000000000017941 */ /* 0x000fea0003800000 */
.L_x_96:
[----:B------:R-:W-:Y:S05]  /*4420*/  @P1 BRA `(.L_x_98) ;  /* 0x0000000800601947 */ /* 0x000fea0003800000 */
[----:B-----5:R-:W-:-:S04]  /*4430*/  LOP3.LUT R8, R8, 0xff, RZ, 0xc0, !PT ;  /* 0x000000ff08087812 */ /* 0x020fc800078ec0ff */
[----:B------:R-:W-:-:S05]  /*4440*/  F2FP.F16.E4M3.UNPACK_B R8, R8 ;  /* 0x00000008ff08723e */ /* 0x000fca00020006ff */
[----:B0-----:R-:W-:-:S05]  /*4450*/  HADD2.F32 R9, -RZ, R8.H0_H0 ;  /* 0x20000008ff097230 */ /* 0x001fca0000004100 */
[----:B------:R-:W-:-:S04]  /*4460*/  FMUL R9, R9, R10 ;  /* 0x0000000a09097220 */ /* 0x000fc80000400000 */
[----:B------:R-:W-:-:S05]  /*4470*/  FFMA R9, R14, R3, R9 ;  /* 0x000000030e097223 */ /* 0x000fca0000000009 */
[----:B------:R-:W-:-:S05]  /*4480*/  F2FP.SATFINITE.E4M3.F32.PACK_AB_MERGE_C R9, RZ, R9, RZ ;  /* 0x00000009ff09723e */ /* 0x000fca00048070ff */
[----:B------:R0:W-:Y:S01]  /*4490*/  STG.E.U8 desc[UR16][R6.64+0x39], R9 ;  /* 0x0000390906007986 */ /* 0x0001e2000c101110 */
[----:B------:R-:W-:Y:S05]  /*44a0*/  BRA `(.L_x_98) ;  /* 0x0000000800407947 */ /* 0x000fea0003800000 */
.L_x_33:
[C---:B------:R-:W-:Y:S01]  /*44b0*/  ISETP.GE.AND P3, PT, R26.reuse, 0x1, PT ;  /* 0x000000011a00780c */ /* 0x040fe20003f66270 */
[-C--:B--2---:R-:W-:Y:S01]  /*44c0*/  FMUL R79, R79, R3.reuse ;  /* 0x000000034f4f7220 */ /* 0x084fe20000400000 */
[----:B------:R-:W-:Y:S01]  /*44d0*/  ISETP.GE.AND P0, PT, R26, 0x2, PT ;  /* 0x000000021a00780c */ /* 0x000fe20003f06270 */
[-C--:B------:R-:W-:Y:S01]  /*44e0*/  FMUL R78, R78, R3.reuse ;  /* 0x000000034e4e7220 */ /* 0x080fe20000400000 */
[----:B------:R-:W-:Y:S01]  /*44f0*/  ISETP.LT.OR P1, PT, R25, 0x1, !P3 ;  /* 0x000000011900780c */ /* 0x000fe20005f21670 */
[-C--:B------:R-:W-:Y:S01]  /*4500*/  FMUL R77, R77, R3.reuse ;  /* 0x000000034d4d7220 */ /* 0x080fe20000400000 */
[C---:B------:R-:W-:Y:S01]  /*4510*/  ISETP.LT.OR P2, PT, R25.reuse, 0x1, !P0 ;  /* 0x000000011900780c */ /* 0x040fe20004741670 */
[-C--:B------:R-:W-:Y:S01]  /*4520*/  FMUL R76, R76, R3.reuse ;  /* 0x000000034c4c7220 */ /* 0x080fe20000400000 */
[----:B------:R-:W-:Y:S01]  /*4530*/  ISETP.LT.OR P3, PT, R25, 0x9, !P3 ;  /* 0x000000091900780c */ /* 0x000fe20005f61670 */
[----:B------:R-:W-:Y:S01]  /*4540*/  FMUL R75, R75, R3 ;  /* 0x000000034b4b7220 */ /* 0x000fe20000400000 */
[----:B------:R-:W-:Y:S01]  /*4550*/  F2FP.SATFINITE.E4M3.F32.PACK_AB_MERGE_C R79, RZ, R79, RZ ;  /* 0x0000004fff4f723e */ /* 0x000fe200048070ff */
[-C--:B------:R-:W-:Y:S01]  /*4560*/  FMUL R74, R74, R3.reuse ;  /* 0x000000034a4a7220 */ /* 0x080fe20000400000 */
[----:B------:R-:W-:Y:S01]  /*4570*/  F2FP.SATFINITE.E4M3.F32.PACK_AB_MERGE_C R13, RZ, R78, RZ ;  /* 0x0000004eff0d723e */ /* 0x000fe200048070ff */
[----:B------:R-:W-:Y:S01]  /*4580*/  FMUL R73, R73, R3 ;  /* 0x0000000349497220 */ /* 0x000fe20000400000 */
[----:B------:R-:W-:Y:S01]  /*4590*/  F2FP.SATFINITE.E4M3.F32.PACK_AB_MERGE_C R77, RZ, R77, RZ ;  /* 0x0000004dff4d723e */ /* 0x000fe200048070ff */
[-C--:B------:R-:W-:Y:S01]  /*45a0*/  FMUL R72, R72, R3.reuse ;  /* 0x0000000348487220 */ /* 0x080fe20000400000 */
[----:B------:R-:W-:Y:S01]  /*45b0*/  ISETP.LT.OR P0, PT, R25, 0x9, !P0 ;  /* 0x000000091900780c */ /* 0x000fe20004701670 */
[----:B------:R-:W-:Y:S01]  /*45c0*/  @!P1 STG.E.U8 desc[UR16][R8.64], R79 ;  /* 0x0000004f08009986 */ /* 0x000fe2000c101110 */
[C---:B------:R-:W-:Y:S01]  /*45d0*/  ISETP.GE.AND P1, PT, R26.reuse, 0x9, PT ;  /* 0x000000091a00780c */ /* 0x040fe20003f26270 */
[----:B------:R-:W-:Y:S01]  /*45e0*/  FMUL R71, R71, R3 ;  /* 0x0000000347477220 */ /* 0x000fe20000400000 */
[----:B------:R-:W-:Y:S01]  /*45f0*/  F2FP.SATFINITE.E4M3.F32.PACK_AB_MERGE_C R75, RZ, R75, RZ ;  /* 0x0000004bff4b723e */ /* 0x000fe200048070ff */
[----:B------:R0:W-:Y:S01]  /*4600*/  @!P2 STG.E.U8 desc[UR16][R8.64+0x1], R13 ;  /* 0x0000010d0800a986 */ /* 0x0001e2000c101110 */
[----:B------:R-:W-:Y:S01]  /*4610*/  ISETP.GE.AND P2, PT, R26, 0xa, PT ;  /* 0x0000000a1a00780c */ /* 0x000fe20003f46270 */
[-C--:B------:R-:W-:Y:S01]  /*4620*/  FMUL R70, R70, R3.reuse ;  /* 0x0000000346467220 */ /* 0x080fe20000400000 */
[----:B------:R-:W-:Y:S01]  /*4630*/  F2FP.SATFINITE.E4M3.F32.PACK_AB_MERGE_C R17, RZ, R74, RZ ;  /* 0x0000004aff11723e */ /* 0x000fe200048070ff */
[----:B------:R-:W-:Y:S01]  /*4640*/  @!P3 STG.E.U8 desc[UR16][R6.64], R77 ;  /* 0x0000004d0600b986 */ /* 0x000fe2000c101110 */
[C---:B------:R-:W-:Y:S01]  /*4650*/  ISETP.LT.OR P3, PT, R25.reuse, 0x1, !P1 ;  /* 0x000000011900780c */ /* 0x040fe20004f61670 */
[-C--:B------:R-:W-:Y:S01]  /*4660*/  FMUL R68, R68, R3.reuse ;  /* 0x0000000344447220 */ /* 0x080fe20000400000 */
[----:B------:R-:W-:Y:S01]  /*4670*/  ISETP.LT.OR P5, PT, R25, 0x1, !P2 ;  /* 0x000000011900780c */ /* 0x000fe200057a1670 */
[-C--:B------:R-:W-:Y:S01]  /*4680*/  FMUL R67, R67, R3.reuse ;  /* 0x0000000343437220 */ /* 0x080fe20000400000 */
[----:B------:R-:W-:Y:S01]  /*4690*/  ISETP.LT.OR P1, PT, R25, 0x9, !P1 ;  /* 0x000000091900780c */ /* 0x000fe20004f21670 */
[----:B------:R-:W-:Y:S01]  /*46a0*/  FMUL R65, R65, R3 ;  /* 0x0000000341417220 */ /* 0x000fe20000400000 */
[----:B------:R-:W-:Y:S01]  /*46b0*/  F2FP.SATFINITE.E4M3.F32.PACK_AB_MERGE_C R73, RZ, R73, RZ ;  /* 0x00000049ff49723e */ /* 0x000fe200048070ff */
[-C--:B------:R-:W-:Y:S01]  /*46c0*/  FMUL R66, R66, R3.reuse ;  /* 0x0000000342427220 */ /* 0x080fe20000400000 */
[----:B0-----:R-:W-:Y:S01]  /*46d0*/  F2FP.SATFINITE.E4M3.F32.PACK_AB_MERGE_C R13, RZ, R76, RZ ;  /* 0x0000004cff0d723e */ /* 0x001fe200048070ff */
[-C--:B------:R-:W-:Y:S01]  /*46e0*/  FMUL R64, R64, R3.reuse ;  /* 0x0000000340407220 */ /* 0x080fe20000400000 */
[----:B------:R-:W-:Y:S01]  /*46f0*/  ISETP.LT.OR P2, PT, R25, 0x9, !P2 ;  /* 0x000000091900780c */ /* 0x000fe20005741670 */
[-C--:B------:R-:W-:Y:S01]  /*4700*/  FMUL R63, R63, R3.reuse ;  /* 0x000000033f3f7220 */ /* 0x080fe20000400000 */
[----:B------:R-:W-:Y:S01]  /*4710*/  F2FP.SATFINITE.E4M3.F32.PACK_AB_MERGE_C R27, RZ, R72, RZ ;  /* 0x00000048ff1b723e */ /* 0x000fe200048070ff */
[----:B------:R0:W-:Y:S01]  /*4720*/  @!P0 STG.E.U8 desc[UR16][R6.64+0x1], R13 ;  /* 0x0000010d06008986 */ /* 0x0001e2000c101110 */
[C---:B------:R-:W-:Y:S01]  /*4730*/  ISETP.GE.AND P0, PT, R26.reuse, 0x11, PT ;  /* 0x000000111a00780c */ /* 0x040fe20003f06270 */
[----:B------:R-:W-:Y:S01]  /*4740*/  FMUL R61, R61, R3 ;  /* 0x000000033d3d7220 */ /* 0x000fe20000400000 */
[----:B------:R-:W-:Y:S01]  /*4750*/  F2FP.SATFINITE.E4M3.F32.PACK_AB_MERGE_C R71, RZ, R71, RZ ;  /* 0x00000047ff47723e */ /* 0x000fe200048070ff */
[----:B------:R-:W-:Y:S01]  /*4760*/  @!P3 STG.E.U8 desc[UR16][R8.64+0x8], R75 ;  /* 0x0000084b0800b986 */ /* 0x000fe2000c101110 */
[----:B------:R-:W-:Y:S01]  /*4770*/  ISETP.GE.AND P3, PT, R26, 0x12, PT ;  /* 0x000000121a00780c */ /* 0x000fe20003f66270 */
[----:B------:R-:W-:Y:S01]  /*4780*/  FMUL R62, R62, R3 ;  /* 0x000000033e3e7220 */ /* 0x000fe20000400000 */
[----:B------:R-:W-:Y:S01]  /*4790*/  F2FP.SATFINITE.E4M3.F32.PACK_AB_MERGE_C R67, RZ, R67, RZ ;  /* 0x00000043ff43723e */ /* 0x000fe200048070ff */
[----:B------:R1:W-:Y:S01]  /*47a0*/  @!P5 STG.E.U8 desc[UR16][R8.64+0x9], R17 ;  /* 0x000009110800d986 */ /* 0x0003e2000c101110 */
[----:B------:R-:W-:Y:S01]  /*47b0*/  ISETP.LT.OR P5, PT, R25, 0x1, !P3 ;  /* 0x000000011900780c */ /* 0x000fe20005fa1670 */
[-C--:B------:R-:W-:Y:S01]  /*47c0*/  FMUL R59, R59, R3.reuse ;  /* 0x000000033b3b7220 */ /* 0x080fe20000400000 */
[C---:B------:R-:W-:Y:S01]  /*47d0*/  ISETP.LT.OR P3, PT, R25.reuse, 0x9, !P3 ;  /* 0x000000091900780c */ /* 0x040fe20005f61670 */
[----:B------:R-:W-:Y:S01]  /*47e0*/  @!P1 STG.E.U8 desc[UR16][R6.64+0x8], R73 ;  /* 0x0000084906009986 */ /* 0x000fe2000c101110 */
[----:B------:R-:W-:Y:S01]  /*47f0*/  ISETP.LT.OR P1, PT, R25, 0x1, !P0 ;  /* 0x000000011900780c */ /* 0x000fe20004721670 */
[-C--:B------:R-:W-:Y:S01]  /*4800*/  FMUL R60, R60, R3.reuse ;  /* 0x000000033c3c7220 */ /* 0x080fe20000400000 */
[----:B0-----:R-:W-:Y:S01]  /*4810*/  F2FP.SATFINITE.E4M3.F32.PACK_AB_MERGE_C R13, RZ, R70, RZ ;  /* 0x00000046ff0d723e */ /* 0x001fe200048070ff */
[----:B------:R-:W-:Y:S01]  /*4820*/  @!P2 STG.E.U8 desc[UR16][R6.64+0x9], R27 ;  /* 0x0000091b0600a986 */ /* 0x000fe2000c101110 */
[----:B------:R-:W-:Y:S01]  /*4830*/  ISETP.GE.AND P2, PT, R26, 0x19, PT ;  /* 0x000000191a00780c */ /* 0x000fe20003f46270 */
[-C--:B------:R-:W-:Y:S01]  /*4840*/  FMUL R57, R57, R3.reuse ;  /* 0x0000000339397220 */ /* 0x080fe20000400000 */
[C---:B------:R-:W-:Y:S01]  /*4850*/  ISETP.LT.OR P0, PT, R25.reuse, 0x9, !P0 ;  /* 0x000000091900780c */ /* 0x040fe20004701670 */
[-C--:B------:R-:W-:Y:S01]  /*4860*/  FMUL R58, R58, R3.reuse ;  /* 0x000000033a3a7220 */ /* 0x080fe20000400000 */
[----:B------:R-:W-:Y:S01]  /*4870*/  ISETP.LT.OR P6, PT, R25, 0x1, !P2 ;  /* 0x000000011900780c */ /* 0x000fe200057c1670 */
[----:B------:R0:W-:Y:S01]  /*4880*/  @!P5 STG.E.U8 desc[UR16][R8.64+0x11], R13 ;  /* 0x0000110d0800d986 */ /* 0x0001e2000c101110 */
[----:B-1----:R-:W-:Y:S01]  /*4890*/  F2FP.SATFINITE.E4M3.F32.PACK_AB_MERGE_C R17, RZ, R68, RZ ;  /* 0x00000044ff11723e */ /* 0x002fe200048070ff */
[----:B------:R-:W-:Y:S01]  /*48a0*/  FMUL R56, R56, R3 ;  /* 0x0000000338387220 */ /* 0x000fe20000400000 */
[----:B------:R-:W-:Y:S01]  /*48b0*/  F2FP.SATFINITE.E4M3.F32.PACK_AB_MERGE_C R65, RZ, R65, RZ ;  /* 0x00000041ff41723e */ /* 0x000fe200048070ff */
[----:B------:R-:W-:Y:S01]  /*48c0*/  @!P1 STG.E.U8 desc[UR16][R8.64+0x10], R71 ;  /* 0x0000104708009986 */ /* 0x000fe2000c101110 */
[----:B------:R-:W-:Y:S01]  /*48d0*/  ISETP.GE.AND P1, PT, R26, 0x1a, PT ;  /* 0x0000001a1a00780c */ /* 0x000fe20003f26270 */
[-C--:B------:R-:W-:Y:S01]  /*48e0*/  FMUL R23, R23, R3.reuse ;  /* 0x0000000317177220 */ /* 0x080fe20000400000 */
[C---:B------:R-:W-:Y:S01]  /*48f0*/  ISETP.LT.OR P2, PT, R25.reuse, 0x9, !P2 ;  /* 0x000000091900780c */ /* 0x040fe20005741670 */
[----:B------:R1:W-:Y:S01]  /*4900*/  @!P3 STG.E.U8 desc[UR16][R6.64+0x11], R17 ;  /* 0x000011110600b986 */ /* 0x0003e2000c101110 */
[----:B------:R-:W-:Y:S01]  /*4910*/  ISETP.LT.OR P5, PT, R25, 0x1, !P1 ;  /* 0x000000011900780c */ /* 0x000fe20004fa1670 */
[-C--:B------:R-:W-:Y:S01]  /*4920*/  FMUL R21, R21, R3.reuse ;  /* 0x0000000315157220 */ /* 0x080fe20000400000 */
[----:B------:R-:W-:Y:S01]  /*4930*/  ISETP.LT.OR P3, PT, R25, 0x9, !P1 ;  /* 0x000000091900780c */ /* 0x000fe20004f61670 */
[----:B------:R-:W-:Y:S01]  /*4940*/  @!P0 STG.E.U8 desc[UR16][R6.64+0x10], R67 ;  /* 0x0000104306008986 */ /* 0x000fe2000c101110 */
[----:B0-----:R-:W-:Y:S01]  /*4950*/  F2FP.SATFINITE.E4M3.F32.PACK_AB_MERGE_C R13, RZ, R66, RZ ;  /* 0x00000042ff0d723e */ /* 0x001fe200048070ff */
[-C--:B------:R-:W-:Y:S01]  /*4960*/  FMUL R22, R22, R3.reuse ;  /* 0x0000000316167220 */ /* 0x080fe20000400000 */
[C---:B------:R-:W-:Y:S01]  /*4970*/  ISETP.GE.AND P0, PT, R26.reuse, 0x21, PT ;  /* 0x000000211a00780c */ /* 0x040fe20003f06270 */
[----:B------:R-:W-:Y:S01]  /*4980*/  @!P6 STG.E.U8 desc[UR16][R8.64+0x18], R65 ;  /* 0x000018410800e986 */ /* 0x000fe2000c101110 */
[----:B------:R-:W-:Y:S01]  /*4990*/  ISETP.GE.AND P1, PT, R26, 0x22, PT ;  /* 0x000000221a00780c */ /* 0x000fe20003f26270 */
[-C--:B------:R-:W-:Y:S01]  /*49a0*/  FMUL R19, R19, R3.reuse ;  /* 0x0000000313137220 */ /* 0x080fe20000400000 */
[C---:B------:R-:W-:Y:S01]  /*49b0*/  ISETP.LT.OR P6, PT, R25.reuse, 0x1, !P0 ;  /* 0x000000011900780c */ /* 0x040fe200047c1670 */
[-C--:B------:R-:W-:Y:S01]  /*49c0*/  FMUL R20, R20, R3.reuse ;  /* 0x0000000314147220 */ /* 0x080fe20000400000 */
[----:B-1----:R-:W-:Y:S01]  /*49d0*/  F2FP.SATFINITE.E4M3.F32.PACK_AB_MERGE_C R17, RZ, R64, RZ ;  /* 0x00000040ff11723e */ /* 0x002fe200048070ff */
[----:B------:R0:W-:Y:S01]  /*49e0*/  @!P5 STG.E.U8 desc[UR16][R8.64+0x19], R13 ;  /* 0x0000190d0800d986 */ /* 0x0001e2000c101110 */
[----:B------:R-:W-:Y:S01]  /*49f0*/  ISETP.LT.OR P5, PT, R25, 0x1, !P1 ;  /* 0x000000011900780c */ /* 0x000fe20004fa1670 */
[----:B------:R-:W-:Y:S01]  /*4a00*/  FMUL R15, R15, R3 ;  /* 0x000000030f0f7220 */ /* 0x000fe20000400000 */
[----:B------:R-:W-:Y:S01]  /*4a10*/  F2FP.SATFINITE.E4M3.F32.PACK_AB_MERGE_C R63, RZ, R63, RZ ;  /* 0x0000003fff3f723e */ /* 0x000fe200048070ff */
[----:B------:R1:W-:Y:S01]  /*4a20*/  @!P3 STG.E.U8 desc[UR16][R6.64+0x19], R17 ;  /* 0x000019110600b986 */ /* 0x0003e2000c101110 */
[----:B------:R-:W-:Y:S01]  /*4a30*/  F2FP.SATFINITE.E4M3.F32.PACK_AB_MERGE_C R61, RZ, R61, RZ ;  /* 0x0000003dff3d723e */ /* 0x000fe200048070ff */
[-C--:B------:R-:W-:Y:S01]  /*4a40*/  FMUL R18, R18, R3.reuse ;  /* 0x0000000312127220 */ /* 0x080fe20000400000 */
[----:B------:R-:W-:Y:S01]  /*4a50*/  F2FP.SATFINITE.E4M3.F32.PACK_AB_MERGE_C R27, RZ, R62, RZ ;  /* 0x0000003eff1b723e */ /* 0x000fe200048070ff */
[----:B------:R-:W-:Y:S01]  /*4a60*/  @!P2 STG.E.U8 desc[UR16][R6.64+0x18], R63 ;  /* 0x0000183f0600a986 */ /* 0x000fe2000c101110 */
[----:B------:R-:W-:Y:S01]  /*4a70*/  ISETP.LT.OR P3, PT, R25, 0x9, !P1 ;  /* 0x000000091900780c */ /* 0x000fe20004f61670 */
[-C--:B------:R-:W-:Y:S01]  /*4a80*/  FMUL R11, R11, R3.reuse ;  /* 0x000000030b0b7220 */ /* 0x080fe20000400000 */
[----:B------:R-:W-:Y:S01]  /*4a90*/  ISETP.GE.AND P2, PT, R26, 0x29, PT ;  /* 0x000000291a00780c */ /* 0x000fe20003f46270 */
[----:B------:R-:W-:Y:S01]  /*4aa0*/  @!P6 STG.E.U8 desc[UR16][R8.64+0x20], R61 ;  /* 0x0000203d0800e986 */ /* 0x000fe2000c101110 */
[C---:B------:R-:W-:Y:S01]  /*4ab0*/  ISETP.LT.OR P0, PT, R25.reuse, 0x9, !P0 ;  /* 0x000000091900780c */ /* 0x040fe20004701670 */
[----:B------:R-:W-:Y:S01]  /*4ac0*/  FMUL R14, R14, R3 ;  /* 0x000000030e0e7220 */ /* 0x000fe20000400000 */
[----:B------:R-:W-:Y:S01]  /*4ad0*/  ISETP.GE.AND P1, PT, R26, 0x2a, PT ;  /* 0x0000002a1a00780c */ /* 0x000fe20003f26270 */
[----:B------:R-:W-:Y:S01]  /*4ae0*/  @!P5 STG.E.U8 desc[UR16][R8.64+0x21], R27 ;  /* 0x0000211b0800d986 */ /* 0x000fe2000c101110 */
[----:B------:R-:W-:-:S02]  /*4af0*/  ISETP.LT.OR P6, PT, R25, 0x1, !P2 ;  /* 0x000000011900780c */ /* 0x000fc400057c1670 */
[C---:B------:R-:W-:Y:S02]  /*4b00*/  ISETP.LT.OR P5, PT, R25.reuse, 0x1, !P1 ;  /* 0x000000011900780c */ /* 0x040fe40004fa1670 */
[----:B------:R-:W-:Y:S02]  /*4b10*/  F2FP.SATFINITE.E4M3.F32.PACK_AB_MERGE_C R59, RZ, R59, RZ ;  /* 0x0000003bff3b723e */ /* 0x000fe400048070ff */
[----:B0-----:R-:W-:Y:S02]  /*4b20*/  F2FP.SATFINITE.E4M3.F32.PACK_AB_MERGE_C R13, RZ, R60, RZ ;  /* 0x0000003cff0d723e */ /* 0x001fe400048070ff */
[----:B------:R-:W-:Y:S01]  /*4b30*/  F2FP.SATFINITE.E4M3.F32.PACK_AB_MERGE_C R57, RZ, R57, RZ ;  /* 0x00000039ff39723e */ /* 0x000fe200048070ff */
[----:B------:R-:W-:Y:S01]  /*4b40*/  @!P0 STG.E.U8 desc[UR16][R6.64+0x20], R59 ;  /* 0x0000203b06008986 */ /* 0x000fe2000c101110 */
[----:B-1----:R-:W-:Y:S02]  /*4b50*/  F2FP.SATFINITE.E4M3.F32.PACK_AB_MERGE_C R17, RZ, R58, RZ ;  /* 0x0000003aff11723e */ /* 0x002fe400048070ff */
[C---:B------:R-:W-:Y:S01]  /*4b60*/  ISETP.LT.OR P1, PT, R25.reuse, 0x9, !P1 ;  /* 0x000000091900780c */ /* 0x040fe20004f21670 */
[----:B------:R0:W-:Y:S01]  /*4b70*/  @!P3 STG.E.U8 desc[UR16][R6.64+0x21], R13 ;  /* 0x0000210d0600b986 */ /* 0x0001e2000c101110 */
[----:B------:R-:W-:-:S02]  /*4b80*/  ISETP.LT.OR P2, PT, R25, 0x9, !P2 ;  /* 0x000000091900780c */ /* 0x000fc40005741670 */
[C---:B------:R-:W-:Y:S01]  /*4b90*/  ISETP.GE.AND P3, PT, R26.reuse, 0x31, PT ;  /* 0x000000311a00780c */ /* 0x040fe20003f66270 */
[----:B------:R-:W-:Y:S01]  /*4ba0*/  @!P6 STG.E.U8 desc[UR16][R8.64+0x28], R57 ;  /* 0x000028390800e986 */ /* 0x000fe2000c101110 */
[----:B------:R-:W-:Y:S02]  /*4bb0*/  ISETP.GE.AND P0, PT, R26, 0x32, PT ;  /* 0x000000321a00780c */ /* 0x000fe40003f06270 */
[----:B------:R-:W-:Y:S01]  /*4bc0*/  F2FP.SATFINITE.E4M3.F32.PACK_AB_MERGE_C R23, RZ, R23, RZ ;  /* 0x00000017ff17723e */ /* 0x000fe200048070ff */
[----:B------:R1:W-:Y:S01]  /*4bd0*/  @!P5 STG.E.U8 desc[UR16][R8.64+0x29], R17 ;  /* 0x000029110800d986 */ /* 0x0003e2000c101110 */
[C---:B------:R-:W-:Y:S02]  /*4be0*/  ISETP.LT.OR P5, PT, R25.reuse, 0x1, !P3 ;  /* 0x000000011900780c */ /* 0x040fe40005fa1670 */
[----:B------:R-:W-:Y:S02]  /*4bf0*/  ISETP.LT.OR P6, PT, R25, 0x1, !P0 ;  /* 0x000000011900780c */ /* 0x000fe400047c1670 */
[----:B0-----:R-:W-:Y:S01]  /*4c00*/  F2FP.SATFINITE.E4M3.F32.PACK_AB_MERGE_C R13, RZ, R56, RZ ;  /* 0x00000038ff0d723e */ /* 0x001fe200048070ff */
[----:B------:R-:W-:Y:S01]  /*4c10*/  @!P2 STG.E.U8 desc[UR16][R6.64+0x28], R23 ;  /* 0x000028170600a986 */ /* 0x000fe2000c101110 */
[----:B------:R-:W-:-:S02]  /*4c20*/  F2FP.SATFINITE.E4M3.F32.PACK_AB_MERGE_C R21, RZ, R21, RZ ;  /* 0x00000015ff15723e */ /* 0x000fc400048070ff */
[C---:B------:R-:W-:Y:S01]  /*4c30*/  ISETP.GE.AND P2, PT, R26.reuse, 0x3a, PT ;  /* 0x0000003a1a00780c */ /* 0x040fe20003f46270 */
[----:B------:R0:W-:Y:S01]  /*4c40*/  @!P1 STG.E.U8 desc[UR16][R6.64+0x29], R13 ;  /* 0x0000290d06009986 */ /* 0x0001e2000c101110 */
[C---:B------:R-:W-:Y:S02]  /*4c50*/  ISETP.LT.OR P1, PT, R25.reuse, 0x9, !P3 ;  /* 0x000000091900780c */ /* 0x040fe40005f21670 */
[----:B-1----:R-:W-:Y:S01]  /*4c60*/  F2FP.SATFINITE.E4M3.F32.PACK_AB_MERGE_C R17, RZ, R22, RZ ;  /* 0x00000016ff11723e */ /* 0x002fe200048070ff */
[----:B------:R-:W-:Y:S01]  /*4c70*/  @!P5 STG.E.U8 desc[UR16][R8.64+0x30], R21 ;  /* 0x000030150800d986 */ /* 0x000fe2000c101110 */
[----:B------:R-:W-:Y:S02]  /*4c80*/  ISETP.GE.AND P3, PT, R26, 0x39, PT ;  /* 0x000000391a00780c */ /* 0x000fe40003f66270 */
[C---:B------:R-:W-:Y:S01]  /*4c90*/  ISETP.LT.OR P0, PT, R25.reuse, 0x9, !P0 ;  /* 0x000000091900780c */ /* 0x040fe20004701670 */
[----:B------:R1:W-:Y:S01]  /*4ca0*/  @!P6 STG.E.U8 desc[UR16][R8.64+0x31], R17 ;  /* 0x000031110800e986 */ /* 0x0003e2000c101110 */
[----:B------:R-:W-:-:S02]  /*4cb0*/  ISETP.LT.OR P5, PT, R25, 0x1, !P3 ;  /* 0x000000011900780c */ /* 0x000fc40005fa1670 */
[C---:B------:R-:W-:Y:S02]  /*4cc0*/  ISETP.LT.OR P6, PT, R25.reuse, 0x1, !P2 ;  /* 0x000000011900780c */ /* 0x040fe400057c1670 */
[C---:B------:R-:W-:Y:S02]  /*4cd0*/  ISETP.LT.OR P3, PT, R25.reuse, 0x9, !P3 ;  /* 0x000000091900780c */ /* 0x040fe40005f61670 */
[----:B------:R-:W-:Y:S02]  /*4ce0*/  ISETP.LT.OR P2, PT, R25, 0x9, !P2 ;  /* 0x000000091900780c */ /* 0x000fe40005741670 */
[----:B------:R-:W-:Y:S02]  /*4cf0*/  F2FP.SATFINITE.E4M3.F32.PACK_AB_MERGE_C R19, RZ, R19, RZ ;  /* 0x00000013ff13723e */ /* 0x000fe400048070ff */
[----:B0-----:R-:W-:Y:S02]  /*4d00*/  F2FP.SATFINITE.E4M3.F32.PACK_AB_MERGE_C R13, RZ, R20, RZ ;  /* 0x00000014ff0d723e */ /* 0x001fe400048070ff */
[----:B------:R-:W-:Y:S01]  /*4d10*/  F2FP.SATFINITE.E4M3.F32.PACK_AB_MERGE_C R15, RZ, R15, RZ ;  /* 0x0000000fff0f723e */ /* 0x000fe200048070ff */
[----:B------:R0:W-:Y:S01]  /*4d20*/  @!P1 STG.E.U8 desc[UR16][R6.64+0x30], R19 ;  /* 0x0000301306009986 */ /* 0x0001e2000c101110 */
[----:B-1----:R-:W-:-:S02]  /*4d30*/  F2FP.SATFINITE.E4M3.F32.PACK_AB_MERGE_C R17, RZ, R18, RZ ;  /* 0x00000012ff11723e */ /* 0x002fc400048070ff */
[----:B------:R-:W-:Y:S01]  /*4d40*/  F2FP.SATFINITE.E4M3.F32.PACK_AB_MERGE_C R11, RZ, R11, RZ ;  /* 0x0000000bff0b723e */ /* 0x000fe200048070ff */
[----:B------:R0:W-:Y:S01]  /*4d50*/  @!P0 STG.E.U8 desc[UR16][R6.64+0x31], R13 ;  /* 0x0000310d06008986 */ /* 0x0001e2000c101110 */
[----:B------:R-:W-:-:S03]  /*4d60*/  F2FP.SATFINITE.E4M3.F32.PACK_AB_MERGE_C R21, RZ, R14, RZ ;  /* 0x0000000eff15723e */ /* 0x000fc600048070ff */
[----:B------:R0:W-:Y:S04]  /*4d70*/  @!P5 STG.E.U8 desc[UR16][R8.64+0x38], R15 ;  /* 0x0000380f0800d986 */ /* 0x0001e8000c101110 */
[----:B------:R0:W-:Y:S04]  /*4d80*/  @!P6 STG.E.U8 desc[UR16][R8.64+0x39], R17 ;  /* 0x000039110800e986 */ /* 0x0001e8000c101110 */
[----:B------:R0:W-:Y:S04]  /*4d90*/  @!P3 STG.E.U8 desc[UR16][R6.64+0x38], R11 ;  /* 0x0000380b0600b986 */ /* 0x0001e8000c101110 */
[----:B------:R0:W-:Y:S02]  /*4da0*/  @!P2 STG.E.U8 desc[UR16][R6.64+0x39], R21 ;  /* 0x000039150600a986 */ /* 0x0001e4000c101110 */
.L_x_98:
[----:B------:R-:W-:Y:S05]  /*4db0*/  BSYNC B0 ;  /* 0x0000000000007941 */ /* 0x000fea0003800000 */
.L_x_32:
[----:B------:R-:W-:Y:S01]  /*4dc0*/  ULDC UR6, c[0x0][0xc] ;  /* 0x0000030000067ab9 */ /* 0x000fe20000000800 */
[----:B------:R-:W-:Y:S01]  /*4dd0*/  ULDC UR7, c[0x0][0x10] ;  /* 0x0000040000077ab9 */ /* 0x000fe20000000800 */
[----:B0-----:R-:W0:Y:S01]  /*4de0*/  LDC R9, c[0x0][0x14] ;  /* 0x00000500ff097b82 */ /* 0x001e220000000800 */
[----:B------:R-:W-:Y:S01]  /*4df0*/  UIMAD.WIDE.U32 UR6, UR6, UR7, URZ ;  /* 0x00000007060672a5 */ /* 0x000fe2000f8e003f */
[----:B------:R-:W-:Y:S02]  /*4e00*/  IMAD.MOV.U32 R6, RZ, RZ, R0 ;  /* 0x000000ffff067224 */ /* 0x000fe400078e0000 */
[----:B------:R-:W-:Y:S02]  /*4e10*/  IMAD.MOV.U32 R7, RZ, RZ, R5 ;  /* 0x000000ffff077224 */ /* 0x000fe400078e0005 */
[----:B------:R-:W-:Y:S02]  /*4e20*/  IMAD.MOV.U32 R12, RZ, RZ, -0x1 ;  /* 0xffffffffff0c7424 */ /* 0x000fe400078e00ff */
[----:B------:R-:W-:-:S02]  /*4e30*/  IMAD.MOV.U32 R69, RZ, RZ, -0x1 ;  /* 0xffffffffff457424 */ /* 0x000fc400078e00ff */
[----:B0-----:R-:W-:-:S04]  /*4e40*/  IMAD.WIDE.U32 R6, R9, UR6, R6 ;  /* 0x0000000609067c25 */ /* 0x001fc8000f8e0006 */
[----:B------:R-:W-:Y:S01]  /*4e50*/  IMAD R5, R9, UR7, RZ ;  /* 0x0000000709057c24 */ /* 0x000fe2000f8e02ff */
[----:B------:R-:W-:Y:S01]  /*4e60*/  ULDC.64 UR6, c[0x0][0x650] ;  /* 0x0001940000067ab9 */ /* 0x000fe20000000a00 */
[----:B------:R-:W-:Y:S01]  /*4e70*/  IMAD.MOV.U32 R0, RZ, RZ, R6 ;  /* 0x000000ffff007224 */ /* 0x000fe200078e0006 */
[----:B------:R-:W-:Y:S01]  /*4e80*/  ISETP.GE.U32.AND P0, PT, R6, UR6, PT ;  /* 0x0000000606007c0c */ /* 0x000fe2000bf06070 */
[----:B------:R-:W-:Y:S01]  /*4e90*/  IMAD.IADD R5, R7, 0x1, R5 ;  /* 0x0000000107057824 */ /* 0x000fe200078e0205 */
[----:B------:R-:W-:-:S04]  /*4ea0*/  PRMT R7, RZ, 0x7610, R7 ;  /* 0x00007610ff077816 */ /* 0x000fc80000000007 */
[----:B------:R-:W-:-:S13]  /*4eb0*/  ISETP.GE.U32.AND.EX P0, PT, R5, UR7, PT, P0 ;  /* 0x0000000705007c0c */ /* 0x000fda000bf06100 */
[----:B------:R-:W-:Y:S05]  /*4ec0*/  @P0 BRA `(.L_x_99) ;  /* 0x0000000400640947 */ /* 0x000fea0003800000 */
[----:B------:R-:W0:Y:S01]  /*4ed0*/  S2R R20, SR_CTAID.X ;  /* 0x0000000000147919 */ /* 0x000e220000002500 */
[----:B------:R-:W0:Y:S01]  /*4ee0*/  LDC.64 R14, c[0x0][0x628] ;  /* 0x00018a00ff0e7b82 */ /* 0x000e220000000a00 */
[----:B------:R-:W-:Y:S01]  /*4ef0*/  ULDC UR6, c[0x0][0x150] ;  /* 0x0000540000067ab9 */ /* 0x000fe20000000800 */
[----:B------:R-:W-:Y:S01]  /*4f00*/  IMAD.MOV.U32 R12, RZ, RZ, R0 ;  /* 0x000000ffff0c7224 */ /* 0x000fe200078e0000 */
[----:B------:R-:W0:Y:S01]  /*4f10*/  S2R R22, SR_CTAID.Y ;  /* 0x0000000000167919 */ /* 0x000e220000002600 */
[----:B------:R-:W-:-:S04]  /*4f20*/  IMAD.MOV.U32 R13, RZ, RZ, R5 ;  /* 0x000000ffff0d7224 */ /* 0x000fc800078e0005 */
[----:B------:R-:W0:Y:S08]  /*4f30*/  LDC R23, c[0x0][0x144] ;  /* 0x00005100ff177b82 */ /* 0x000e300000000800 */
[----:B-1234-:R-:W1:Y:S08]  /*4f40*/  LDC R16, c[0x0][0x630] ;  /* 0x00018c00ff107b82 */ /* 0x01ee700000000800 */
[----:B------:R-:W2:Y:S01]  /*4f50*/  LDC.64 R18, c[0x0][0x620] ;  /* 0x00018800ff127b82 */ /* 0x000ea20000000a00 */
[----:B0-----:R-:W-:-:S04]  /*4f60*/  ISETP.NE.U32.AND P0, PT, R14, RZ, PT ;  /* 0x000000ff0e00720c */ /* 0x001fc80003f05070 */
[----:B------:R-:W-:Y:S02]  /*4f70*/  ISETP.NE.AND.EX P0, PT, R15, RZ, PT, P0 ;  /* 0x000000ff0f00720c */ /* 0x000fe40003f05300 */
[----:B------:R-:W-:-:S05]  /*4f80*/  I2FP.F32.U32 R6, R20 ;  /* 0x0000001400067245 */ /* 0x000fca0000201000 */
[----:B------:R-:W-:-:S04]  /*4f90*/  FMUL R6, R6, UR6 ;  /* 0x0000000606067c20 */ /* 0x000fc80008400000 */
[----:B------:R0:W3:Y:S02]  /*4fa0*/  F2I.U32.TRUNC.NTZ R21, R6 ;  /* 0x0000000600157305 */ /* 0x0000e4000020f000 */
[----:B-1----:R-:W-:Y:S05]  /*4fb0*/  @!P0 BRA `(.L_x_100) ;  /* 0x0000000000288947 */ /* 0x002fea0003800000 */
[----:B------:R-:W1:Y:S02]  /*4fc0*/  LDC R7, c[0x0][0x634] ;  /* 0x00018d00ff077b82 */ /* 0x000e640000000800 */
[----:B-1----:R-:W-:-:S05]  /*4fd0*/  IADD3 R11, P0, R0, R7, RZ ;  /* 0x00000007000b7210 */ /* 0x002fca0007f1e0ff */
[----:B------:R-:W-:-:S04]  /*4fe0*/  IMAD.X R17, RZ, RZ, R5, P0 ;  /* 0x000000ffff117224 */ /* 0x000fc800000e0605 */
[----:B0-----:R-:W-:-:S04]  /*4ff0*/  IMAD.WIDE.U32 R6, R17, R14, RZ ;  /* 0x0000000e11067225 */ /* 0x001fc800078e00ff */
[----:B-----5:R-:W-:-:S04]  /*5000*/  IMAD.WIDE.U32 R8, P0, R11, R15, R6 ;  /* 0x0000000f0b087225 */ /* 0x020fc80007800006 */
[----:B------:R-:W-:-:S04]  /*5010*/  IMAD.WIDE.U32 R6, R11, R14, RZ ;  /* 0x0000000e0b067225 */ /* 0x000fc800078e00ff */
[----:B------:R-:W-:Y:S01]  /*5020*/  IMAD.X R13, RZ, RZ, RZ, P0 ;  /* 0x000000ffff0d7224 */ /* 0x000fe200000e06ff */
[----:B------:R-:W-:Y:S01]  /*5030*/  IADD3 RZ, P0, R7, R8, RZ ;  /* 0x0000000807ff7210 */ /* 0x000fe20007f1e0ff */
[----:B------:R-:W-:-:S04]  /*5040*/  IMAD.MOV.U32 R12, RZ, RZ, R9 ;  /* 0x000000ffff0c7224 */ /* 0x000fc800078e0009 */
[----:B------:R-:W-:-:S08]  /*5050*/  IMAD.WIDE.U32.X R12, R17, R15, R12, P0 ;  /* 0x0000000f110c7225 */ /* 0x000fd000000e040c */
.L_x_100:
[-CC-:B------:R-:W-:Y:S01]  /*5060*/  SHF.R.U64 R69, R12, R16.reuse, R13.reuse ;  /* 0x000000100c457219 */ /* 0x180fe2000000120d */
[----:B------:R-:W1:Y:S01]  /*5070*/  LDC.64 R28, c[0x0][0x640] ;  /* 0x00019000ff1c7b82 */ /* 0x000e620000000a00 */
[----:B0-----:R-:W-:Y:S01]  /*5080*/  SHF.R.U32.HI R6, RZ, R16, R13 ;  /* 0x00000010ff067219 */ /* 0x001fe2000001160d */
[----:B---3--:R-:W-:Y:S01]  /*5090*/  IMAD.MOV R21, RZ, RZ, -R21 ;  /* 0x000000ffff157224 */ /* 0x008fe200078e0a15 */
[----:B------:R-:W-:Y:S01]  /*50a0*/  IADD3 R9, P0, RZ, -R69, RZ ;  /* 0x80000045ff097210 */ /* 0x000fe20007f1e0ff */
[----:B------:R-:W-:Y:S01]  /*50b0*/  ULDC UR6, c[0x0][0x154] ;  /* 0x0000550000067ab9 */ /* 0x000fe20000000800 */
[----:B------:R-:W-:Y:S02]  /*50c0*/  IMAD.MOV.U32 R11, RZ, RZ, 0x1 ;  /* 0x00000001ff0b7424 */ /* 0x000fe400078e00ff */
[----:B------:R-:W-:Y:S01]  /*50d0*/  IMAD R21, R23, R21, R20 ;  /* 0x0000001517157224 */ /* 0x000fe200078e0214 */
[----:B------:R-:W0:Y:S01]  /*50e0*/  LDC R12, c[0x0][0x618] ;  /* 0x00018600ff0c7b82 */ /* 0x000e220000000800 */
[----:B------:R-:W-:-:S02]  /*50f0*/  IMAD.X R7, RZ, RZ, ~R6, P0 ;  /* 0x000000ffff077224 */ /* 0x000fc400000e0e06 */
[----:B------:R-:W-:Y:S02]  /*5100*/  IMAD.MOV.U32 R6, RZ, RZ, R0 ;  /* 0x000000ffff067224 */ /* 0x000fe400078e0000 */
[-C--:B--2--5:R-:W-:Y:S02]  /*5110*/  IMAD R8, R7, R18.reuse, RZ ;  /* 0x0000001207087224 */ /* 0x0a4fe400078e02ff */
[----:B------:R-:W-:Y:S01]  /*5120*/  IMAD.MOV.U32 R7, RZ, RZ, R5 ;  /* 0x000000ffff077224 */ /* 0x000fe200078e0005 */
[----:B------:R-:W2:Y:S01]  /*5130*/  LDC R24, c[0x0][0x608] ;  /* 0x00018200ff187b82 */ /* 0x000ea20000000800 */
[----:B------:R-:W-:-:S04]  /*5140*/  IMAD.WIDE.U32 R6, R9, R18, R6 ;  /* 0x0000001209067225 */ /* 0x000fc800078e0006 */
[----:B------:R-:W-:-:S03]  /*5150*/  IMAD R9, R9, R19, R8 ;  /* 0x0000001309097224 */ /* 0x000fc600078e0208 */
[----:B------:R-:W3:Y:S01]  /*5160*/  LDC R26, c[0x0][0x658] ;  /* 0x00019600ff1a7b82 */ /* 0x000ee20000000800 */
[----:B------:R-:W-:Y:S01]  /*5170*/  I2FP.F32.U32 R8, R22 ;  /* 0x0000001600087245 */ /* 0x000fe20000201000 */
[----:B------:R-:W-:Y:S01]  /*5180*/  IMAD.IADD R7, R7, 0x1, R9 ;  /* 0x0000000107077824 */ /* 0x000fe200078e0209 */
[----:B-1----:R-:W-:Y:S01]  /*5190*/  ISETP.NE.U32.AND P0, PT, R28, RZ, PT ;  /* 0x000000ff1c00720c */ /* 0x002fe20003f05070 */
[----:B------:R-:W-:Y:S02]  /*51a0*/  IMAD.MOV.U32 R9, RZ, RZ, -0x1 ;  /* 0xffffffffff097424 */ /* 0x000fe400078e00ff */
[----:B------:R-:W-:Y:S02]  /*51b0*/  FMUL R8, R8, UR6 ;  /* 0x0000000608087c20 */ /* 0x000fe40008400000 */
[----:B------:R-:W1:Y:S01]  /*51c0*/  LDC R19, c[0x0][0x148] ;  /* 0x00005200ff137b82 */ /* 0x000e620000000800 */
[----:B0-----:R-:W-:Y:S01]  /*51d0*/  SHF.R.U64 R16, R6, R12, R7 ;  /* 0x0000000c06107219 */ /* 0x001fe20000001207 */
[----:B------:R0:W4:Y:S01]  /*51e0*/  F2I.U32.TRUNC.NTZ R17, R8 ;  /* 0x0000000800117305 */ /* 0x000122000020f000 */
[----:B------:R-:W-:-:S02]  /*51f0*/  ISETP.NE.AND.EX P0, PT, R29, RZ, PT, P0 ;  /* 0x000000ff1d00720c */ /* 0x000fc40003f05300 */
[----:B------:R-:W-:-:S03]  /*5200*/  SHF.R.U32.HI R7, RZ, R12, R7 ;  /* 0x0000000cff077219 */ /* 0x000fc60000011607 */
[----:B------:R-:W0:Y:S01]  /*5210*/  LDC R20, c[0x0][0x600] ;  /* 0x00018000ff147b82 */ /* 0x000e220000000800 */
[-CC-:B--2---:R-:W-:Y:S02]  /*5220*/  SHF.R.U64 R14, R16, R24.reuse, R7.reuse ;  /* 0x00000018100e7219 */ /* 0x184fe40000001207 */
[----:B------:R-:W-:-:S05]  /*5230*/  SHF.R.U32.HI R7, RZ, R24, R7 ;  /* 0x00000018ff077219 */ /* 0x000fca0000011607 */
[----:B------:R-:W2:Y:S01]  /*5240*/  LDC R25, c[0x0][0x648] ;  /* 0x00019200ff197b82 */ /* 0x000ea20000000800 */
[-CC-:B---3--:R-:W-:Y:S02]  /*5250*/  SHF.R.U64 R18, R14, R26.reuse, R7.reuse ;  /* 0x0000001a0e127219 */ /* 0x188fe40000001207 */
[-C--:B------:R-:W-:Y:S02]  /*5260*/  SHF.L.U32 R9, R9, R26.reuse, RZ ;  /* 0x0000001a09097219 */ /* 0x080fe400000006ff */
[-C--:B------:R-:W-:Y:S01]  /*5270*/  SHF.R.U32.HI R7, RZ, R26.reuse, R7 ;  /* 0x0000001aff077219 */ /* 0x080fe20000011607 */
[----:B------:R-:W-:Y:S01]  /*5280*/  IMAD.MOV.U32 R6, RZ, RZ, R18 ;  /* 0x000000ffff067224 */ /* 0x000fe200078e0012 */
[----:B------:R-:W-:Y:S01]  /*5290*/  SHF.L.U32 R24, R11, R26, RZ ;  /* 0x0000001a0b187219 */ /* 0x000fe200000006ff */
[----:B------:R-:W3:Y:S01]  /*52a0*/  LDC R27, c[0x0][0x638] ;  /* 0x00018e00ff1b7b82 */ /* 0x000ee20000000800 */
[----:B------:R-:W-:-:S07]  /*52b0*/  LOP3.LUT R23, RZ, R9, RZ, 0x33, !PT ;  /* 0x00000009ff177212 */ /* 0x000fce00078e33ff */
[----:B------:R-:W0:Y:S01]  /*52c0*/  LDC R30, c[0x0][0x610] ;  /* 0x00018400ff1e7b82 */ /* 0x000e220000000800 */
[----:B----4-:R-:W-:Y:S05]  /*52d0*/  @!P0 BRA `(.L_x_101) ;  /* 0x0000000000288947 */ /* 0x010fea0003800000 */
[----:B------:R-:W4:Y:S02]  /*52e0*/  LDC R11, c[0x0][0x64c] ;  /* 0x00019300ff0b7b82 */ /* 0x000f240000000800 */
[----:B----4-:R-:W-:-:S05]  /*52f0*/  IADD3 R11, P0, R18, R11, RZ ;  /* 0x0000000b120b7210 */ /* 0x010fca0007f1e0ff */
[----:B------:R-:W-:-:S04]  /*5300*/  IMAD.X R15, RZ, RZ, R7, P0 ;  /* 0x000000ffff0f7224 */ /* 0x000fc800000e0607 */
[----:B------:R-:W-:-:S04]  /*5310*/  IMAD.WIDE.U32 R6, R15, R28, RZ ;  /* 0x0000001c0f067225 */ /* 0x000fc800078e00ff */
[----:B0-----:R-:W-:-:S04]  /*5320*/  IMAD.WIDE.U32 R8, P0, R11, R29, R6 ;  /* 0x0000001d0b087225 */ /* 0x001fc80007800006 */
[----:B------:R-:W-:-:S04]  /*5330*/  IMAD.WIDE.U32 R6, R11, R28, RZ ;  /* 0x0000001c0b067225 */ /* 0x000fc800078e00ff */
[----:B------:R-:W-:Y:S01]  /*5340*/  IMAD.X R13, RZ, RZ, RZ, P0 ;  /* 0x000000ffff0d7224 */ /* 0x000fe200000e06ff */
[----:B------:R-:W-:Y:S01]  /*5350*/  IADD3 RZ, P0, R7, R8, RZ ;  /* 0x0000000807ff7210 */ /* 0x000fe20007f1e0ff */
[----:B------:R-:W-:-:S04]  /*5360*/  IMAD.MOV.U32 R12, RZ, RZ, R9 ;  /* 0x000000ffff0c7224 */ /* 0x000fc800078e0009 */
[----:B------:R-:W-:-:S08]  /*5370*/  IMAD.WIDE.U32.X R6, R15, R29, R12, P0 ;  /* 0x0000001d0f067225 */ /* 0x000fd000000e040c */
.L_x_101:
[----:B--2---:R-:W-:Y:S01]  /*5380*/  SHF.R.U64 R6, R6, R25, R7 ;  /* 0x0000001906067219 */ /* 0x004fe20000001207 */
[----:B0-----:R-:W-:Y:S01]  /*5390*/  VIADD R11, R20, 0xffffffff ;  /* 0xffffffff140b7836 */ /* 0x001fe20000000000 */
[----:B------:R-:W-:Y:S01]  /*53a0*/  LOP3.LUT R9, R14, R23, RZ, 0xc0, !PT ;  /* 0x000000170e097212 */ /* 0x000fe200078ec0ff */
[----:B------:R-:W-:Y:S02]  /*53b0*/  IMAD.MOV R17, RZ, RZ, -R17 ;  /* 0x000000ffff117224 */ /* 0x000fe400078e0a11 */
[----:B------:R-:W-:Y:S02]  /*53c0*/  IMAD.MOV R7, RZ, RZ, -R6 ;  /* 0x000000ffff077224 */ /* 0x000fe400078e0a06 */
[----:B------:R-:W-:Y:S01]  /*53d0*/  IMAD R24, R24, R6, R9 ;  /* 0x0000000618187224 */ /* 0x000fe200078e0209 */
[----:B------:R-:W-:Y:S01]  /*53e0*/  LOP3.LUT R9, R16, R11, RZ, 0xc0, !PT ;  /* 0x0000000b10097212 */ /* 0x000fe200078ec0ff */
[----:B-1----:R-:W-:Y:S02]  /*53f0*/  @P4 IMAD R21, R19, R17, R22 ;  /* 0x0000001113154224 */ /* 0x002fe400078e0216 */
[----:B---3--:R-:W-:-:S02]  /*5400*/  IMAD R6, R7, R27, R18 ;  /* 0x0000001b07067224 */ /* 0x008fc400078e0212 */
[----:B------:R-:W-:Y:S02]  /*5410*/  IMAD R24, R24, R30, R21 ;  /* 0x0000001e18187224 */ /* 0x000fe400078e0215 */
[----:B------:R-:W-:Y:S02]  /*5420*/  IMAD R9, R6, R20, R9 ;  /* 0x0000001406097224 */ /* 0x000fe400078e0209 */
[----:B------:R-:W-:-:S03]  /*5430*/  IMAD.MOV.U32 R7, RZ, RZ, 0x1 ;  /* 0x00000001ff077424 */ /* 0x000fc600078e00ff */
[----:B------:R-:W-:Y:S02]  /*5440*/  SEL R12, R9, R24, !P4 ;  /* 0x00000018090c7207 */ /* 0x000fe40006000000 */
[----:B------:R-:W-:-:S07]  /*5450*/  SEL R24, R24, R9, !P4 ;  /* 0x0000000918187207 */ /* 0x000fce0006000000 */
.L_x_99:
[----:B------:R-:W-:Y:S01]  /*5460*/  LOP3.LUT P0, RZ, R7, 0xff, RZ, 0xc0, !PT ;  /* 0x000000ff07ff7812 */ /* 0x000fe2000780c0ff */
[----:B-1234-:R-:W-:-:S12]  /*5470*/  IMAD.MOV.U32 R16, RZ, RZ, R24 ;  /* 0x000000ffff107224 */ /* 0x01efd800078e0018 */
[----:B------:R-:W-:Y:S05]  /*5480*/  @P0 BRA `(.L_x_102) ;  /* 0xffffffb800e00947 */ /* 0x000fea000383ffff */
[----:B------:R-:W-:Y:S05]  /*5490*/  EXIT ;  /* 0x000000000000794d */ /* 0x000fea0003800000 */
.L_x_4:
[----:B0-----:R-:W-:Y:S01]  /*54a0*/  ULDC.64 UR4, c[0x0][0x650] ;  /* 0x0001940000047ab9 */ /* 0x001fe20000000a00 */
        /* <DEDUP_REMOVED lines=25> */
.L_x_104:
[-CC-:B------:R-:W-:Y:S01]  /*5640*/  SHF.R.U64 R16, R14, R18.reuse, R15.reuse ;  /* 0x000000120e107219 */ /* 0x180fe2000000120f */
[----:B------:R-:W0:Y:S01]  /*5650*/  LDC R22, c[0x0][0x618] ;  /* 0x00018600ff167b82 */ /* 0x000e220000000800 */
[----:B------:R-:W-:Y:S01]  /*5660*/  SHF.R.U32.HI R7, RZ, R18, R15 ;  /* 0x00000012ff077219 */ /* 0x000fe2000001160f */
[----:B------:R-:W-:Y:S01]  /*5670*/  ULDC UR4, c[0x0][0x150] ;  /* 0x0000540000047ab9 */ /* 0x000fe20000000800 */
[----:B------:R-:W-:Y:S01]  /*5680*/  IADD3 R9, P0, RZ, -R16, RZ ;  /* 0x80000010ff097210 */ /* 0x000fe20007f1e0ff */
[----:B------:R-:W-:Y:S01]  /*5690*/  IMAD.MOV.U32 R10, RZ, RZ, R0 ;  /* 0x000000ffff0a7224 */ /* 0x000fe200078e0000 */
[----:B------:R-:W-:Y:S01]  /*56a0*/  I2FP.F32.U32 R12, R6 ;  /* 0x00000006000c7245 */ /* 0x000fe20000201000 */
[----:B------:R-:W-:Y:S02]  /*56b0*/  IMAD.MOV.U32 R11, RZ, RZ, R5 ;  /* 0x000000ffff0b7224 */ /* 0x000fe400078e0005 */
[----:B------:R-:W1:Y:S01]  /*56c0*/  LDC.64 R24, c[0x0][0x640] ;  /* 0x00019000ff187b82 */ /* 0x000e620000000a00 */
[----:B------:R-:W-:-:S02]  /*56d0*/  IMAD.X R7, RZ, RZ, ~R7, P0 ;  /* 0x000000ffff077224 */ /* 0x000fc400000e0e07 */
[----:B------:R-:W-:Y:S01]  /*56e0*/  FMUL R13, R12, UR4 ;  /* 0x000000040c0d7c20 */ /* 0x000fe20008400000 */
[----:B------:R-:W-:Y:S01]  /*56f0*/  IMAD.WIDE.U32 R10, R9, R20, R10 ;  /* 0x00000014090a7225 */ /* 0x000fe200078e000a */
[----:B------:R-:W-:-:S03]  /*5700*/  ULDC UR4, c[0x0][0x154] ;  /* 0x0000550000047ab9 */ /* 0x000fc60000000800 */
[----:B------:R-:W-:Y:S01]  /*5710*/  IMAD R12, R7, R20, RZ ;  /* 0x00000014070c7224 */ /* 0x000fe200078e02ff */
[----:B------:R-:W2:Y:S01]  /*5720*/  LDC R15, c[0x0][0x144] ;  /* 0x00005100ff0f7b82 */ /* 0x000ea20000000800 */
[----:B------:R-:W3:Y:S02]  /*5730*/  F2I.U32.TRUNC.NTZ R13, R13 ;  /* 0x0000000d000d7305 */ /* 0x000ee4000020f000 */
[----:B------:R-:W-:Y:S02]  /*5740*/  IMAD R7, R9, R21, R12 ;  /* 0x0000001509077224 */ /* 0x000fe400078e020c */
[----:B------:R-:W-:Y:S02]  /*5750*/  IMAD.MOV.U32 R12, RZ, RZ, 0x1 ;  /* 0x00000001ff0c7424 */ /* 0x000fe400078e00ff */
[----:B------:R-:W-:Y:S01]  /*5760*/  IMAD.IADD R7, R11, 0x1, R7 ;  /* 0x000000010b077824 */ /* 0x000fe200078e0207 */
[----:B------:R-:W4:Y:S04]  /*5770*/  LDC R18, c[0x0][0x608] ;  /* 0x00018200ff127b82 */ /* 0x000f280000000800 */
[----:B0-----:R-:W-:-:S02]  /*5780*/  SHF.R.U64 R14, R10, R22, R7 ;  /* 0x000000160a0e7219 */ /* 0x001fc40000001207 */
[----:B------:R-:W-:Y:S02]  /*5790*/  I2FP.F32.U32 R10, R8 ;  /* 0x00000008000a7245 */ /* 0x000fe40000201000 */
[----:B------:R-:W0:Y:S01]  /*57a0*/  LDC R23, c[0x0][0x658] ;  /* 0x00019600ff177b82 */ /* 0x000e220000000800 */
[----:B-1----:R-:W-:Y:S01]  /*57b0*/  ISETP.NE.U32.AND P0, PT, R24, RZ, PT ;  /* 0x000000ff1800720c */ /* 0x002fe20003f05070 */
[----:B---3--:R-:W-:Y:S01]  /*57c0*/  IMAD.MOV R9, RZ, RZ, -R13 ;  /* 0x000000ffff097224 */ /* 0x008fe200078e0a0d */
[----:B------:R-:W-:Y:S01]  /*57d0*/  SHF.R.U32.HI R7, RZ, R22, R7 ;  /* 0x00000016ff077219 */ /* 0x000fe20000011607 */
[----:B------:R-:W-:Y:S01]  /*57e0*/  FMUL R10, R10, UR4 ;  /* 0x000000040a0a7c20 */ /* 0x000fe20008400000 */
[----:B------:R-:W-:-:S03]  /*57f0*/  ISETP.NE.AND.EX P0, PT, R25, RZ, PT, P0 ;  /* 0x000000ff1900720c */ /* 0x000fc60003f05300 */
[----:B------:R-:W1:Y:S01]  /*5800*/  LDC R21, c[0x0][0x148] ;  /* 0x00005200ff157b82 */ /* 0x000e620000000800 */
[----:B--2---:R-:W-:Y:S01]  /*5810*/  IMAD R22, R15, R9, R6 ;  /* 0x000000090f167224 */ /* 0x004fe200078e0206 */
[----:B------:R2:W3:Y:S06]  /*5820*/  F2I.U32.TRUNC.NTZ R19, R10 ;  /* 0x0000000a00137305 */ /* 0x0004ec000020f000 */
[----:B------:R-:W1:Y:S01]  /*5830*/  LDC R20, c[0x0][0x600] ;  /* 0x00018000ff147b82 */ /* 0x000e620000000800 */
[-CC-:B----4-:R-:W-:Y:S02]  /*5840*/  SHF.R.U64 R17, R14, R18.reuse, R7.reuse ;  /* 0x000000120e117219 */ /* 0x190fe40000001207 */
[----:B------:R-:W-:Y:S01]  /*5850*/  SHF.R.U32.HI R6, RZ, R18, R7 ;  /* 0x00000012ff067219 */ /* 0x000fe20000011607 */
[----:B------:R-:W-:-:S04]  /*5860*/  IMAD.MOV.U32 R18, RZ, RZ, -0x1 ;  /* 0xffffffffff127424 */ /* 0x000fc800078e00ff */
[----:B------:R-:W4:Y:S01]  /*5870*/  LDC R26, c[0x0][0x648] ;  /* 0x00019200ff1a7b82 */ /* 0x000f220000000800 */
[-C--:B0-----:R-:W-:Y:S02]  /*5880*/  SHF.L.U32 R9, R18, R23.reuse, RZ ;  /* 0x0000001712097219 */ /* 0x081fe400000006ff */
[-CC-:B------:R-:W-:Y:S02]  /*5890*/  SHF.R.U64 R18, R17, R23.reuse, R6.reuse ;  /* 0x0000001711127219 */ /* 0x180fe40000001206 */
[-C--:B------:R-:W-:Y:S02]  /*58a0*/  SHF.R.U32.HI R7, RZ, R23.reuse, R6 ;  /* 0x00000017ff077219 */ /* 0x080fe40000011606 */
[----:B------:R-:W-:Y:S01]  /*58b0*/  SHF.L.U32 R23, R12, R23, RZ ;  /* 0x000000170c177219 */ /* 0x000fe200000006ff */
[----:B------:R-:W0:Y:S01]  /*58c0*/  LDC R27, c[0x0][0x638] ;  /* 0x00018e00ff1b7b82 */ /* 0x000e220000000800 */
[----:B------:R-:W-:Y:S01]  /*58d0*/  LOP3.LUT R28, RZ, R9, RZ, 0x33, !PT ;  /* 0x00000009ff1c7212 */ /* 0x000fe200078e33ff */
[----:B------:R-:W-:-:S06]  /*58e0*/  IMAD.MOV.U32 R6, RZ, RZ, R18 ;  /* 0x000000ffff067224 */ /* 0x000fcc00078e0012 */
[----:B------:R-:W0:Y:S01]  /*58f0*/  LDC R29, c[0x0][0x610] ;  /* 0x00018400ff1d7b82 */ /* 0x000e220000000800 */
[----:B--23--:R-:W-:Y:S05]  /*5900*/  @!P0 BRA `(.L_x_105) ;  /* 0x0000000000288947 */ /* 0x00cfea0003800000 */
[----:B------:R-:W2:Y:S02]  /*5910*/  LDC R9, c[0x0][0x64c] ;  /* 0x00019300ff097b82 */ /* 0x000ea40000000800 */
[----:B--2---:R-:W-:-:S05]  /*5920*/  IADD3 R9, P0, R18, R9, RZ ;  /* 0x0000000912097210 */ /* 0x004fca0007f1e0ff */
        /* <DEDUP_REMOVED lines=8> */
.L_x_105:
[----:B----4-:R-:W-:Y:S01]  /*59b0*/  SHF.R.U64 R7, R6, R26, R7 ;  /* 0x0000001a06077219 */ /* 0x010fe20000001207 */
[----:B-1----:R-:W-:Y:S01]  /*59c0*/  VIADD R11, R20, 0xffffffff ;  /* 0xffffffff140b7836 */ /* 0x002fe20000000000 */
[----:B------:R-:W-:Y:S01]  /*59d0*/  LOP3.LUT R6, R17, R28, RZ, 0xc0, !PT ;  /* 0x0000001c11067212 */ /* 0x000fe200078ec0ff */
[----:B------:R-:W-:Y:S02]  /*59e0*/  IMAD.MOV R19, RZ, RZ, -R19 ;  /* 0x000000ffff137224 */ /* 0x000fe400078e0a13 */
[----:B------:R-:W-:Y:S01]  /*59f0*/  IMAD.MOV R9, RZ, RZ, -R7 ;  /* 0x000000ffff097224 */ /* 0x000fe200078e0a07 */
[----:B------:R-:W-:Y:S01]  /*5a00*/  LOP3.LUT R11, R14, R11, RZ, 0xc0, !PT ;  /* 0x0000000b0e0b7212 */ /* 0x000fe200078ec0ff */
[----:B------:R-:W-:Y:S02]  /*5a10*/  @P4 IMAD R22, R21, R19, R8 ;  /* 0x0000001315164224 */ /* 0x000fe400078e0208 */
[----:B------:R-:W-:Y:S02]  /*5a20*/  IMAD R7, R23, R7, R6 ;  /* 0x0000000717077224 */ /* 0x000fe400078e0206 */
[----:B0-----:R-:W-:-:S02]  /*5a30*/  IMAD R6, R9, R27, R18 ;  /* 0x0000001b09067224 */ /* 0x001fc400078e0212 */
[----:B------:R-:W-:Y:S02]  /*5a40*/  IMAD R14, R7, R29, R22 ;  /* 0x0000001d070e7224 */ /* 0x000fe400078e0216 */
[----:B------:R-:W-:Y:S02]  /*5a50*/  IMAD R7, R6, R20, R11 ;  /* 0x0000001406077224 */ /* 0x000fe400078e020b */
[----:B------:R-:W-:Y:S02]  /*5a60*/  IMAD.MOV.U32 R10, RZ, RZ, 0x1 ;  /* 0x00000001ff0a7424 */ /* 0x000fe400078e00ff */
[----:B------:R-:W-:Y:S01]  /*5a70*/  IMAD.MOV.U32 R9, RZ, RZ, R16 ;  /* 0x000000ffff097224 */ /* 0x000fe200078e0010 */
[----:B------:R-:W-:Y:S02]  /*5a80*/  SEL R17, R7, R14, !P4 ;  /* 0x0000000e07117207 */ /* 0x000fe40006000000 */
[----:B------:R-:W-:-:S07]  /*5a90*/  SEL R14, R14, R7, !P4 ;  /* 0x000000070e0e7207 */ /* 0x000fce0006000000 */
.L_x_103:
[----:B------:R-:W-:-:S08]  /*5aa0*/  NOP ;  /* 0x0000000000007918 */ /* 0x000fd00000000000 */
[----:B------:R-:W0:-:S00]  /*5ab0*/  USETMAXREG.DEALLOC.CTAPOOL 0x28 ;  /* 0x00000028000079c8 */ /* 0x000e0000080e0500 */
[----:B0-----:R-:W-:-:S13]  /*5ac0*/  ISETP.NE.AND P0, PT, R3, RZ, PT ;  /* 0x000000ff0300720c */ /* 0x001fda0003f05270 */
[----:B------:R-:W-:Y:S05]  /*5ad0*/  @P0 EXIT ;  /* 0x000000000000094d */ /* 0x000fea0003800000 */
[----:B------:R-:W-:Y:S01]  /*5ae0*/  LOP3.LUT P0, RZ, R10, 0xff, RZ, 0xc0, !PT ;  /* 0x000000ff0aff7812 */ /* 0x000fe2000780c0ff */
[----:B------:R-:W-:Y:S02]  /*5af0*/  IMAD.MOV.U32 R10, RZ, RZ, 0x1 ;  /* 0x00000001ff0a7424 */ /* 0x000fe400078e00ff */
[----:B------:R-:W-:-:S10]  /*5b00*/  IMAD.MOV.U32 R13, RZ, RZ, RZ ;  /* 0x000000ffff0d7224 */ /* 0x000fd400078e00ff */
[----:B------:R-:W-:Y:S05]  /*5b10*/  @!P0 BRA `(.L_x_106) ;  /* 0x0000000c00388947 */ /* 0x000fea0003800000 */
[----:B------:R-:W0:Y:S01]  /*5b20*/  LDC R3, c[0x0][0x28c] ;  /* 0x0000a300ff037b82 */ /* 0x000e220000000800 */
[----:B------:R-:W-:Y:S01]  /*5b30*/  ULDC UR5, c[0x0][0x600] ;  /* 0x0001800000057ab9 */ /* 0x000fe20000000800 */
[----:B------:R-:W-:Y:S01]  /*5b40*/  ULDC UR4, c[0x0][0xc] ;  /* 0x0000030000047ab9 */ /* 0x000fe20000000800 */
[----:B------:R-:W-:Y:S01]  /*5b50*/  UIADD3 UR16, UR5, -0x1, URZ ;  /* 0xffffffff05107890 */ /* 0x000fe2000fffe03f */
[C---:B------:R-:W-:Y:S01]  /*5b60*/  LOP3.LUT P2, RZ, R2.reuse, 0x7f, RZ, 0xc0, !PT ;  /* 0x0000007f02ff7812 */ /* 0x040fe2000784c0ff */
[----:B------:R-:W-:Y:S01]  /*5b70*/  ULDC UR6, c[0x0][0x658] ;  /* 0x0001960000067ab9 */ /* 0x000fe20000000800 */
[----:B------:R-:W-:Y:S01]  /*5b80*/  ULDC UR5, c[0x0][0x10] ;  /* 0x0000040000057ab9 */ /* 0x000fe20000000800 */
[----:B------:R-:W-:Y:S01]  /*5b90*/  UMOV UR7, 0xffffffff ;  /* 0xffffffff00077882 */ /* 0x000fe20000000000 */
[----:B------:R-:W-:Y:S01]  /*5ba0*/  UMOV UR8, 0x1 ;  /* 0x0000000100087882 */ /* 0x000fe20000000000 */
[----:B------:R-:W-:Y:S01]  /*5bb0*/  UIMAD.WIDE.U32 UR4, UR4, UR5, URZ ;  /* 0x00000005040472a5 */ /* 0x000fe2000f8e003f */
[----:B------:R-:W-:Y:S01]  /*5bc0*/  LOP3.LUT P0, RZ, R2, 0x1f, RZ, 0xc0, !PT ;  /* 0x0000001f02ff7812 */ /* 0x000fe2000780c0ff */
[----:B------:R-:W-:Y:S01]  /*5bd0*/  USHF.L.U32 UR7, UR7, UR6, URZ ;  /* 0x0000000607077299 */ /* 0x000fe2000800063f */
[----:B------:R-:W-:Y:S01]  /*5be0*/  BSSY B0, `(.L_x_106) ;  /* 0x00000c1000007945 */ /* 0x000fe20003800000 */
[----:B------:R-:W-:Y:S01]  /*5bf0*/  USHF.L.U32 UR18, UR8, UR6, URZ ;  /* 0x0000000608127299 */ /* 0x000fe2000800063f */
[----:B------:R-:W-:Y:S01]  /*5c00*/  IMAD.MOV.U32 R15, RZ, RZ, 0x1 ;  /* 0x00000001ff0f7424 */ /* 0x000fe200078e00ff */
[----:B------:R-:W-:Y:S01]  /*5c10*/  LOP3.LUT R16, R4, 0x2, RZ, 0xfc, !PT ;  /* 0x0000000204107812 */ /* 0x000fe200078efcff */
[----:B------:R-:W-:Y:S01]  /*5c20*/  ULDC UR6, c[0x0][0x14] ;  /* 0x0000050000067ab9 */ /* 0x000fe20000000800 */
[----:B------:R-:W-:Y:S01]  /*5c30*/  PLOP3.LUT P0, PT, P0, P2, PT, 0x8a, 0x0 ;  /* 0x000000000000781c */ /* 0x000fe20000705172 */
[----:B------:R-:W-:Y:S01]  /*5c40*/  UIMAD.WIDE.U32 UR20, UR4, UR6, URZ ;  /* 0x00000006041472a5 */ /* 0x000fe2000f8e003f */
[----:B------:R-:W-:Y:S01]  /*5c50*/  IMAD.MOV.U32 R10, RZ, RZ, 0x1 ;  /* 0x00000001ff0a7424 */ /* 0x000fe200078e00ff */
[----:B------:R-:W-:Y:S01]  /*5c60*/  UIMAD UR13, UR5, UR6, URZ ;  /* 0x00000006050d72a4 */ /* 0x000fe2000f8e023f */
[----:B------:R-:W-:Y:S01]  /*5c70*/  IMAD.MOV.U32 R13, RZ, RZ, RZ ;  /* 0x000000ffff0d7224 */ /* 0x000fe200078e00ff */
[----:B------:R-:W-:Y:S01]  /*5c80*/  ULOP3.LUT UR17, URZ, UR7, URZ, 0x33, !UPT ;  /* 0x000000073f117292 */ /* 0x000fe2000f8e333f */
[----:B0-----:R-:W-:Y:S01]  /*5c90*/  VIADD R3, R3, 0x7f ;  /* 0x0000007f03037836 */ /* 0x001fe20000000000 */
[----:B------:R-:W-:Y:S01]  /*5ca0*/  UIADD3 UR13, UR21, UR13, URZ ;  /* 0x0000000d150d7290 */ /* 0x000fe2000fffe03f */
[----:B------:R-:W-:-:S03]  /*5cb0*/  ULDC.64 UR22, c[0x0][0x198] ;  /* 0x0000660000167ab9 */ /* 0x000fc60000000a00 */
[----:B------:R-:W-:-:S04]  /*5cc0*/  SHF.R.S32.HI R6, RZ, 0x1f, R3 ;  /* 0x0000001fff067819 */ /* 0x000fc80000011403 */
[----:B------:R-:W-:-:S04]  /*5cd0*/  LEA.HI R6, R6, R3, RZ, 0x7 ;  /* 0x0000000306067211 */ /* 0x000fc800078f38ff */
[----:B------:R-:W-:-:S05]  /*5ce0*/  SHF.R.S32.HI R12, RZ, 0x7, R6 ;  /* 0x00000007ff0c7819 */ /* 0x000fca0000011406 */
[----:B------:R-:W-:-:S07]  /*5cf0*/  VIADD R11, R12, 0x1 ;  /* 0x000000010c0b7836 */ /* 0x000fce0000000000 */
.L_x_118:
[----:B------:R-:W-:-:S03]  /*5d00*/  UMOV UR4, 0xffffffff ;  /* 0xffffffff00047882 */ /* 0x000fc60000000000 */
[----:B------:R-:W-:Y:S05]  /*5d10*/  BRA.DIV UR4, `(.L_x_107) ;  /* 0x00000012045c7947 */ /* 0x000fea000b800000 */
[----:B------:R-:W-:-:S13]  /*5d20*/  ELECT P1, URZ, PT ;  /* 0x00000000003f782f */ /* 0x000fda0003820000 */
.L_x_134:
[----:B------:R-:W0:Y:S01]  /*5d30*/  LDC R2, c[0x0][0x28c] ;  /* 0x0000a300ff027b82 */ /* 0x000e220000000800 */
[----:B------:R-:W-:Y:S01]  /*5d40*/  BSSY B1, `(.L_x_108) ;  /* 0x0000037000017945 */ /* 0x000fe20003800000 */
[----:B0-----:R-:W-:-:S13]  /*5d50*/  ISETP.LT.OR P1, PT, R2, 0x1, !P1 ;  /* 0x000000010200780c */ /* 0x001fda0004f21670 */
[----:B------:R-:W-:Y:S05]  /*5d60*/  @P1 BRA `(.L_x_109) ;  /* 0x0000000000d01947 */ /* 0x000fea0003800000 */
[----:B------:R-:W-:Y:S02]  /*5d70*/  IMAD.SHL.U32 R17, R17, 0x40, RZ ;  /* 0x0000004011117824 */ /* 0x000fe400078e00ff */
[----:B------:R-:W-:Y:S02]  /*5d80*/  IMAD.SHL.U32 R14, R14, 0x80, RZ ;  /* 0x000000800e0e7824 */ /* 0x000fe400078e00ff */
[----:B------:R-:W-:Y:S02]  /*5d90*/  IMAD.MOV.U32 R20, RZ, RZ, RZ ;  /* 0x000000ffff147224 */ /* 0x000fe400078e00ff */
[----:B------:R-:W-:Y:S02]  /*5da0*/  IMAD.MOV.U32 R2, RZ, RZ, R11 ;  /* 0x000000ffff027224 */ /* 0x000fe400078e000b */
[----:B------:R-:W-:Y:S02]  /*5db0*/  IMAD.MOV.U32 R3, RZ, RZ, R10 ;  /* 0x000000ffff037224 */ /* 0x000fe400078e000a */
[----:B------:R-:W-:-:S07]  /*5dc0*/  IMAD.MOV.U32 R6, RZ, RZ, R13 ;  /* 0x000000ffff067224 */ /* 0x000fce00078e000d */
.L_x_113:
[----:B------:R-:W0:Y:S01]  /*5dd0*/  S2R R8, SR_CgaCtaId ;  /* 0x0000000000087919 */ /* 0x000e220000008800 */
[----:B------:R-:W-:-:S04]  /*5de0*/  MOV R7, 0x400 ;  /* 0x0000040000077802 */ /* 0x000fc80000000f00 */
[----:B0-----:R-:W-:Y:S02]  /*5df0*/  LEA R19, R8, R7, 0x18 ;  /* 0x0000000708137211 */ /* 0x001fe400078ec0ff */
[----:B------:R-:W-:Y:S01]  /*5e00*/  SHF.L.U32 R7, R3, 0x1f, RZ ;  /* 0x0000001f03077819 */ /* 0x000fe200000006ff */
[----:B------:R-:W0:Y:S02]  /*5e10*/  @!P2 LDC R8, c[0x0][0x500] ;  /* 0x00014000ff08ab82 */ /* 0x000e240000000800 */
[----:B------:R-:W-:-:S04]  /*5e20*/  IMAD R18, R6, 0x8, R19 ;  /* 0x0000000806127824 */ /* 0x000fc800078e0213 */
[----:B------:R-:W1:Y:S02]  /*5e30*/  SYNCS.PHASECHK.TRANS64.TRYWAIT P1, [R18+URZ+0x48], R7 ;  /* 0x00004807120075a7 */ /* 0x000e64000802017f */
[----:B-1----:R-:W-:Y:S05]  /*5e40*/  @!P1 BRA `(.L_x_110) ;  /* 0x0000001000309947 */ /* 0x002fea0003800000 */
.L_x_135:
[----:B-1----:R-:W-:Y:S01]  /*5e50*/  PRMT R7, R16, 0x9910, RZ ;  /* 0x0000991010077816 */ /* 0x002fe200000000ff */
[----:B0-----:R0:W-:Y:S03]  /*5e60*/  @!P2 SYNCS.ARRIVE.TRANS64 RZ, [R18+URZ], R8 ;  /* 0x0000000812ffa9a7 */ /* 0x0011e6000800003f */
[----:B------:R-:W-:-:S13]  /*5e70*/  ISETP.NE.AND P1, PT, R7, 0x2, PT ;  /* 0x000000020700780c */ /* 0x000fda0003f25270 */
[----:B0-----:R-:W-:Y:S05]  /*5e80*/  @P1 BRA `(.L_x_111) ;  /* 0x0000000000041947 */ /* 0x001fea0003800000 */
[----:B------:R-:W-:Y:S01]  /*5e90*/  BPT.TRAP 0x1 ;  /* 0x000000040000795c */ /* 0x000fe20000300000 */
.L_x_111:
[----:B------:R-:W-:Y:S05]  /*5ea0*/  @P0 BRA `(.L_x_112) ;  /* 0x0000000000040947 */ /* 0x000fea0003800000 */
[----:B------:R-:W-:Y:S01]  /*5eb0*/  BPT.TRAP 0x1 ;  /* 0x000000040000795c */ /* 0x000fe20000300000 */
.L_x_112:
[--C-:B------:R-:W-:Y:S01]  /*5ec0*/  IMAD R7, R6, 0x4000, R19.reuse ;  /* 0x0000400006077824 */ /* 0x100fe200078e0213 */
[----:B------:R-:W-:Y:S01]  /*5ed0*/  R2UR UR9, R18 ;  /* 0x00000000120972ca */ /* 0x000fe200000e0000 */
[----:B------:R-:W-:Y:S01]  /*5ee0*/  IMAD R19, R6, 0x2000, R19 ;  /* 0x0000200006137824 */ /* 0x000fe200078e0213 */
[----:B------:R-:W-:Y:S01]  /*5ef0*/  UIADD3 UR4, UP0, UR22, 0xf0, URZ ;  /* 0x000000f016047890 */ /* 0x000fe2000ff1e03f */
[----:B------:R-:W-:Y:S01]  /*5f00*/  VIADD R2, R2, 0xffffffff ;  /* 0xffffffff02027836 */ /* 0x000fe20000000000 */
[----:B------:R-:W-:Y:S01]  /*5f10*/  R2UR UR5, R7 ;  /* 0x00000000070572ca */ /* 0x000fe200000e0000 */
[----:B------:R-:W-:Y:S01]  /*5f20*/  UIADD3 UR24, UP1, UR22, 0x1f0, URZ ;  /* 0x000001f016187890 */ /* 0x000fe2000ff3e03f */
[----:B------:R-:W-:Y:S01]  /*5f30*/  R2UR UR8, R19 ;  /* 0x00000000130872ca */ /* 0x000fe200000e0000 */
[----:B------:R-:W-:Y:S01]  /*5f40*/  VIADD R6, R6, 0x1 ;  /* 0x0000000106067836 */ /* 0x000fe20000000000 */
[----:B------:R-:W-:Y:S01]  /*5f50*/  R2UR UR11, R14 ;  /* 0x000000000e0b72ca */ /* 0x000fe200000e0000 */
[----:B------:R-:W-:Y:S01]  /*5f60*/  UIADD3.X UR25, URZ, UR23, URZ, UP1, !UPT ;  /* 0x000000173f197290 */ /* 0x000fe20008ffe43f */
[C---:B------:R-:W-:Y:S01]  /*5f70*/  R2UR UR10, R20.reuse ;  /* 0x00000000140a72ca */ /* 0x040fe200000e0000 */
[----:B------:R-:W-:Y:S01]  /*5f80*/  UMOV UR6, 0x0 ;  /* 0x0000000000067882 */ /* 0x000fe20000000000 */
[----:B------:R-:W-:Y:S01]  /*5f90*/  R2UR UR12, R9 ;  /* 0x00000000090c72ca */ /* 0x000fe200000e0000 */
[----:B------:R-:W-:Y:S01]  /*5fa0*/  UMOV UR7, 0x10000000 ;  /* 0x1000000000077882 */ /* 0x000fe20000000000 */
[----:B------:R-:W-:Y:S01]  /*5fb0*/  R2UR UR19, R17 ;  /* 0x00000000111372ca */ /* 0x000fe200000e0000 */
[----:B------:R-:W-:Y:S01]  /*5fc0*/  VIADD R20, R20, 0x80 ;  /* 0x0000008014147836 */ /* 0x000fe20000000000 */
[----:B------:R-:W-:Y:S01]  /*5fd0*/  ISETP.GT.AND P3, PT, R2, 0x1, PT ;  /* 0x000000010200780c */ /* 0x000fe20003f64270 */
[----:B------:R-:W-:Y:S01]  /*5fe0*/  UIADD3 UR14, UR5, 0x180, URZ ;  /* 0x00000180050e7890 */ /* 0x000fe2000fffe03f */
[----:B------:R-:W-:Y:S01]  /*5ff0*/  ISETP.NE.AND P1, PT, R6, 0x9, PT ;  /* 0x000000090600780c */ /* 0x000fe20003f25270 */
[----:B------:R-:W-:-:S02]  /*6000*/  UIADD3.X UR5, URZ, UR23, URZ, UP0, !UPT ;  /* 0x000000173f057290 */ /* 0x000fc400087fe43f */
[----:B------:R-:W-:Y:S01]  /*6010*/  UIADD3 UR15, UR8, 0x24180, URZ ;  /* 0x00024180080f7890 */ /* 0x000fe2000fffe03f */
[----:B------:R-:W-:Y:S02]  /*6020*/  SEL R8, RZ, 0x1, P1 ;  /* 0x00000001ff087807 */ /* 0x000fe40000800000 */
[----:B------:R-:W-:Y:S01]  /*6030*/  UMOV UR8, UR14 ;  /* 0x0000000e00087c82 */ /* 0x000fe20008000000 */
[----:B------:R-:W-:Y:S02]  /*6040*/  SEL R6, R6, RZ, P1 ;  /* 0x000000ff06067207 */ /* 0x000fe40000800000 */
[----:B------:R-:W-:Y:S01]  /*6050*/  LOP3.LUT R3, R3, R8, RZ, 0x3c, !PT ;  /* 0x0000000803037212 */ /* 0x000fe200078e3cff */
[----:B------:R0:W-:Y:S02]  /*6060*/  UTMALDG.3D [UR8], [UR4], desc[UR6] ;  /* 0x00000608040075b4 */ /* 0x0001e40008011000 */
[----:B0-----:R-:W-:Y:S01]  /*6070*/  UMOV UR8, UR15 ;  /* 0x0000000f00087c82 */ /* 0x001fe20008000000 */
[----:B------:R-:W-:-:S02]  /*6080*/  UMOV UR11, UR19 ;  /* 0x00000013000b7c82 */ /* 0x000fc40008000000 */
[----:B------:R0:W-:Y:S02]  /*6090*/  UTMALDG.3D [UR8], [UR24], desc[UR6] ;  /* 0x00000608180075b4 */ /* 0x0001e40008011000 */
[----:B0-----:R-:W-:Y:S05]  /*60a0*/  @P3 BRA `(.L_x_113) ;  /* 0xfffffffc00483947 */ /* 0x001fea000383ffff */
.L_x_109:
[----:B------:R-:W-:Y:S05]  /*60b0*/  BSYNC B1 ;  /* 0x0000000000017941 */ /* 0x000fea0003800000 */
.L_x_108:
[----:B------:R-:W-:Y:S01]  /*60c0*/  LOP3.LUT P3, RZ, R15, 0xff, RZ, 0xc0, !PT ;  /* 0x000000ff0fff7812 */ /* 0x000fe2000786c0ff */
[----:B------:R-:W-:Y:S01]  /*60d0*/  IMAD.IADD R6, R12, 0x1, R13 ;  /* 0x000000010c067824 */ /* 0x000fe200078e020d */
[----:B------:R-:W-:Y:S01]  /*60e0*/  IADD3 R0, P5, R0, UR20, RZ ;  /* 0x0000001400007c10 */ /* 0x000fe2000ffbe0ff */
[----:B------:R-:W-:Y:S01]  /*60f0*/  ULDC.64 UR4, c[0x0][0x650] ;  /* 0x0001940000047ab9 */ /* 0x000fe20000000a00 */
[----:B------:R-:W-:Y:S01]  /*6100*/  BSSY B1, `(.L_x_114) ;  /* 0x000006c000017945 */ /* 0x000fe20003800000 */
[----:B------:R-:W-:Y:S01]  /*6110*/  IMAD.MOV.U32 R14, RZ, RZ, -0x1 ;  /* 0xffffffffff0e7424 */ /* 0x000fe200078e00ff */
[----:B------:R-:W-:Y:S01]  /*6120*/  ISETP.GT.U32.AND P1, PT, R6, 0x8, PT ;  /* 0x000000080600780c */ /* 0x000fe20003f24070 */
[----:B------:R-:W-:Y:S01]  /*6130*/  IMAD.MOV.U32 R17, RZ, RZ, -0x1 ;  /* 0xffffffffff117424 */ /* 0x000fe200078e00ff */
[----:B------:R-:W-:Y:S01]  /*6140*/  IADD3.X R5, R5, UR13, RZ, P5, !PT ;  /* 0x0000000d05057c10 */ /* 0x000fe2000affe4ff */
[----:B------:R-:W-:Y:S01]  /*6150*/  IMAD.MOV.U32 R9, RZ, RZ, -0x1 ;  /* 0xffffffffff097424 */ /* 0x000fe200078e00ff */
[----:B------:R-:W-:-:S02]  /*6160*/  ISETP.LT.U32.AND P1, PT, R12, 0x9, P1 ;  /* 0x000000090c00780c */ /* 0x000fc40000f21070 */
[----:B------:R-:W-:Y:S01]  /*6170*/  PRMT R15, RZ, 0x7610, R15 ;  /* 0x00007610ff0f7816 */ /* 0x000fe2000000000f */
[----:B------:R-:W0:Y:S01]  /*6180*/  @P3 S2R R3, SR_CgaCtaId ;  /* 0x0000000000033919 */ /* 0x000e220000008800 */
[----:B------:R-:W-:-:S04]  /*6190*/  @P3 MOV R2, 0x400 ;  /* 0x0000040000023802 */ /* 0x000fc80000000f00 */
[----:B0-----:R-:W-:Y:S01]  /*61a0*/  @P3 LEA R7, R3, R2, 0x18 ;  /* 0x0000000203073211 */ /* 0x001fe200078ec0ff */
[----:B------:R-:W-:-:S03]  /*61b0*/  IMAD.WIDE.U32 R2, R6, 0x38e38e39, RZ ;  /* 0x38e38e3906027825 */ /* 0x000fc600078e00ff */
[----:B------:R0:W-:Y:S01]  /*61c0*/  @P3 SYNCS.ARRIVE.TRANS64.A1T0 RZ, [R7+URZ+0xa8], RZ ;  /* 0x0000a8ff07ff39a7 */ /* 0x0001e2000810003f */
[----:B------:R-:W-:Y:S02]  /*61d0*/  ISETP.GE.U32.AND P3, PT, R12, 0x9, PT ;  /* 0x000000090c00780c */ /* 0x000fe40003f66070 */
[----:B------:R-:W-:Y:S02]  /*61e0*/  PRMT R2, RZ, 0x7610, R2 ;  /* 0x00007610ff027816 */ /* 0x000fe40000000002 */
[----:B0-----:R-:W-:Y:S02]  /*61f0*/  SHF.R.U32.HI R7, RZ, 0x1, R3 ;  /* 0x00000001ff077819 */ /* 0x001fe40000011603 */
[----:B------:R-:W-:Y:S02]  /*6200*/  SEL R3, RZ, 0x1, !P1 ;  /* 0x00000001ff037807 */ /* 0x000fe40004800000 */
[----:B------:R-:W-:Y:S01]  /*6210*/  ISETP.GE.U32.AND P1, PT, R0, UR4, PT ;  /* 0x0000000400007c0c */ /* 0x000fe2000bf26070 */
[----:B------:R-:W-:Y:S01]  /*6220*/  IMAD R13, R7, -0x9, R6 ;  /* 0xfffffff7070d7824 */ /* 0x000fe200078e0206 */
[----:B------:R-:W-:-:S02]  /*6230*/  LOP3.LUT R10, R10, R3, RZ, 0x3c, !PT ;  /* 0x000000030a0a7212 */ /* 0x000fc400078e3cff */
[----:B------:R-:W-:Y:S02]  /*6240*/  ISETP.GE.U32.AND.EX P1, PT, R5, UR5, PT, P1 ;  /* 0x0000000505007c0c */ /* 0x000fe4000bf26110 */
[----:B------:R-:W-:-:S11]  /*6250*/  @P3 LOP3.LUT R10, R10, 0x1, R7, 0x78, !PT ;  /* 0x000000010a0a3812 */ /* 0x000fd600078e7807 */
[----:B------:R-:W-:Y:S05]  /*6260*/  @P1 BRA `(.L_x_115) ;  /* 0x0000000400541947 */ /* 0x000fea0003800000 */
[----:B------:R-:W-:Y:S01]  /*6270*/  ULDC.64 UR4, c[0x0][0x628] ;  /* 0x00018a0000047ab9 */ /* 0x000fe20000000a00 */
[----:B------:R-:W0:Y:S01]  /*6280*/  S2R R17, SR_CTAID.X ;  /* 0x0000000000117919 */ /* 0x000e220000002500 */
[----:B------:R-:W-:Y:S01]  /*6290*/  ISETP.NE.U32.AND P1, PT, RZ, UR4, PT ;  /* 0x00000004ff007c0c */ /* 0x000fe2000bf25070 */
[----:B------:R-:W-:Y:S01]  /*62a0*/  ULDC UR7, c[0x0][0x630] ;  /* 0x00018c0000077ab9 */ /* 0x000fe20000000800 */
[----:B------:R-:W-:Y:S01]  /*62b0*/  IMAD.MOV.U32 R2, RZ, RZ, R0 ;  /* 0x000000ffff027224 */ /* 0x000fe200078e0000 */
[----:B------:R-:W1:Y:S01]  /*62c0*/  S2R R14, SR_CTAID.Y ;  /* 0x00000000000e7919 */ /* 0x000e620000002600 */
[----:B------:R-:W-:Y:S01]  /*62d0*/  ISETP.NE.AND.EX P1, PT, RZ, UR5, PT, P1 ;  /* 0x00000005ff007c0c */ /* 0x000fe2000bf25310 */
[----:B------:R-:W-:-:S12]  /*62e0*/  IMAD.MOV.U32 R3, RZ, RZ, R5 ;  /* 0x000000ffff037224 */ /* 0x000fd800078e0005 */
[----:B------:R-:W-:Y:S05]  /*62f0*/  @!P1 BRA `(.L_x_116) ;  /* 0x0000000000289947 */ /* 0x000fea0003800000 */
[----:B------:R-:W-:Y:S02]  /*6300*/  ULDC UR6, c[0x0][0x634] ;  /* 0x00018d0000067ab9 */ /* 0x000fe40000000800 */
[----:B------:R-:W-:-:S05]  /*6310*/  IADD3 R9, P1, R0, UR6, RZ ;  /* 0x0000000600097c10 */ /* 0x000fca000ff3e0ff */
[----:B------:R-:W-:-:S04]  /*6320*/  IMAD.X R19, RZ, RZ, R5, P1 ;  /* 0x000000ffff137224 */ /* 0x000fc800008e0605 */
[----:B------:R-:W-:-:S04]  /*6330*/  IMAD.WIDE.U32 R6, R19, UR4, RZ ;  /* 0x0000000413067c25 */ /* 0x000fc8000f8e00ff */
[----:B------:R-:W-:-:S04]  /*6340*/  IMAD.WIDE.U32 R6, P1, R9, UR5, R6 ;  /* 0x0000000509067c25 */ /* 0x000fc8000f820006 */
[----:B------:R-:W-:-:S04]  /*6350*/  IMAD.WIDE.U32 R8, R9, UR4, RZ ;  /* 0x0000000409087c25 */ /* 0x000fc8000f8e00ff */
[----:B------:R-:W-:Y:S01]  /*6360*/  IMAD.X R3, RZ, RZ, RZ, P1 ;  /* 0x000000ffff037224 */ /* 0x000fe200008e06ff */
[----:B------:R-:W-:Y:S01]  /*6370*/  IADD3 RZ, P1, R9, R6, RZ ;  /* 0x0000000609ff7210 */ /* 0x000fe20007f3e0ff */
[----:B------:R-:W-:-:S04]  /*6380*/  IMAD.MOV.U32 R2, RZ, RZ, R7 ;  /* 0x000000ffff027224 */ /* 0x000fc800078e0007 */
[----:B------:R-:W-:-:S08]  /*6390*/  IMAD.WIDE.U32.X R2, R19, UR5, R2, P1 ;  /* 0x0000000513027c25 */ /* 0x000fd000088e0402 */
.L_x_116:
[--C-:B------:R-:W-:Y:S01]  /*63a0*/  SHF.R.U64 R8, R2, UR7, R3.reuse ;  /* 0x0000000702087c19 */ /* 0x100fe20008001203 */
[----:B------:R-:W-:Y:S01]  /*63b0*/  ULDC.64 UR4, c[0x0][0x620] ;  /* 0x0001880000047ab9 */ /* 0x000fe20000000a00 */
[----:B------:R-:W-:Y:S01]  /*63c0*/  SHF.R.U32.HI R2, RZ, UR7, R3 ;  /* 0x00000007ff027c19 */ /* 0x000fe20008011603 */
[----:B------:R-:W-:Y:S01]  /*63d0*/  IMAD.MOV.U32 R3, RZ, RZ, R5 ;  /* 0x000000ffff037224 */ /* 0x000fe200078e0005 */
[----:B------:R-:W-:Y:S01]  /*63e0*/  IADD3 R7, P1, RZ, -R8, RZ ;  /* 0x80000008ff077210 */ /* 0x000fe20007f3e0ff */
[----:B------:R-:W2:Y:S01]  /*63f0*/  LDC R22, c[0x0][0x144] ;  /* 0x00005100ff167b82 */ /* 0x000ea20000000800 */
[----:B0-----:R-:W-:Y:S01]  /*6400*/  I2FP.F32.U32 R9, R17 ;  /* 0x0000001100097245 */ /* 0x001fe20000201000 */
[----:B------:R-:W-:Y:S01]  /*6410*/  ULDC.64 UR8, c[0x0][0x640] ;  /* 0x0001900000087ab9 */ /* 0x000fe20000000a00 */
[----:B------:R-:W-:Y:S01]  /*6420*/  ULDC UR6, c[0x0][0x608] ;  /* 0x0001820000067ab9 */ /* 0x000fe20000000800 */
[----:B------:R-:W-:Y:S01]  /*6430*/  IMAD.X R2, RZ, RZ, ~R2, P1 ;  /* 0x000000ffff027224 */ /* 0x000fe200008e0e02 */
[----:B------:R-:W-:-:S03]  /*6440*/  ISETP.NE.U32.AND P1, PT, RZ, UR8, PT ;  /* 0x00000008ff007c0c */ /* 0x000fc6000bf25070 */
[----:B------:R-:W-:Y:S01]  /*6450*/  IMAD R6, R2, UR4, RZ ;  /* 0x0000000402067c24 */ /* 0x000fe2000f8e02ff */
[----:B------:R-:W0:Y:S01]  /*6460*/  LDC R19, c[0x0][0x148] ;  /* 0x00005200ff137b82 */ /* 0x000e220000000800 */
[----:B------:R-:W-:Y:S01]  /*6470*/  IMAD.MOV.U32 R2, RZ, RZ, R0 ;  /* 0x000000ffff027224 */ /* 0x000fe200078e0000 */
[----:B------:R-:W-:-:S03]  /*6480*/  ISETP.NE.AND.EX P1, PT, RZ, UR9, PT, P1 ;  /* 0x00000009ff007c0c */ /* 0x000fc6000bf25310 */
[----:B------:R-:W-:Y:S01]  /*6490*/  IMAD.WIDE.U32 R2, R7, UR4, R2 ;  /* 0x0000000407027c25 */ /* 0x000fe2000f8e0002 */
[----:B------:R-:W-:-:S03]  /*64a0*/  ULDC UR4, c[0x0][0x150] ;  /* 0x0000540000047ab9 */ /* 0x000fc60000000800 */
[----:B------:R-:W-:Y:S02]  /*64b0*/  IMAD R7, R7, UR5, R6 ;  /* 0x0000000507077c24 */ /* 0x000fe4000f8e0206 */
[----:B------:R-:W-:Y:S01]  /*64c0*/  FMUL R6, R9, UR4 ;  /* 0x0000000409067c20 */ /* 0x000fe20008400000 */
[----:B------:R-:W-:Y:S01]  /*64d0*/  ULDC UR4, c[0x0][0x618] ;  /* 0x0001860000047ab9 */ /* 0x000fe20000000800 */
[----:B------:R-:W-:Y:S01]  /*64e0*/  ULDC UR5, c[0x0][0x154] ;  /* 0x0000550000057ab9 */ /* 0x000fe20000000800 */
[----:B------:R-:W-:-:S03]  /*64f0*/  IMAD.IADD R3, R3, 0x1, R7 ;  /* 0x0000000103037824 */ /* 0x000fc600078e0207 */
[----:B------:R-:W3:Y:S02]  /*6500*/  F2I.U32.TRUNC.NTZ R6, R6 ;  /* 0x0000000600067305 */ /* 0x000ee4000020f000 */
[----:B------:R-:W-:Y:S02]  /*6510*/  SHF.R.U64 R9, R2, UR4, R3 ;  /* 0x0000000402097c19 */ /* 0x000fe40008001203 */
[----:B-1----:R-:W-:-:S05]  /*6520*/  I2FP.F32.U32 R2, R14 ;  /* 0x0000000e00027245 */ /* 0x002fca0000201000 */
[----:B------:R-:W-:Y:S01]  /*6530*/  FMUL R21, R2, UR5 ;  /* 0x0000000502157c20 */ /* 0x000fe20008400000 */
[----:B------:R-:W-:Y:S01]  /*6540*/  SHF.R.U32.HI R2, RZ, UR4, R3 ;  /* 0x00000004ff027c19 */ /* 0x000fe20008011603 */
[----:B------:R-:W-:-:S03]  /*6550*/  ULDC UR4, c[0x0][0x658] ;  /* 0x0001960000047ab9 */ /* 0x000fc60000000800 */
[--C-:B------:R-:W-:Y:S01]  /*6560*/  SHF.R.U64 R20, R9, UR6, R2.reuse ;  /* 0x0000000609147c19 */ /* 0x100fe20008001202 */
[----:B------:R-:W1:Y:S01]  /*6570*/  F2I.U32.TRUNC.NTZ R21, R21 ;  /* 0x0000001500157305 */ /* 0x000e62000020f000 */
[----:B------:R-:W-:Y:S01]  /*6580*/  SHF.R.U32.HI R3, RZ, UR6, R2 ;  /* 0x00000006ff037c19 */ /* 0x000fe20008011602 */
[----:B---3--:R-:W-:-:S03]  /*6590*/  IMAD.MOV R6, RZ, RZ, -R6 ;  /* 0x000000ffff067224 */ /* 0x008fc600078e0a06 */
[----:B------:R-:W-:Y:S01]  /*65a0*/  SHF.R.U64 R18, R20, UR4, R3 ;  /* 0x0000000414127c19 */ /* 0x000fe20008001203 */
[----:B--2---:R-:W-:Y:S01]  /*65b0*/  IMAD R17, R22, R6, R17 ;  /* 0x0000000616117224 */ /* 0x004fe200078e0211 */
[----:B------:R-:W-:-:S03]  /*65c0*/  SHF.R.U32.HI R23, RZ, UR4, R3 ;  /* 0x00000004ff177c19 */ /* 0x000fc60008011603 */
[----:B------:R-:W-:Y:S02]  /*65d0*/  IMAD.MOV.U32 R2, RZ, RZ, R18 ;  /* 0x000000ffff027224 */ /* 0x000fe400078e0012 */
[----:B------:R-:W-:Y:S01]  /*65e0*/  IMAD.MOV.U32 R3, RZ, RZ, R23 ;  /* 0x000000ffff037224 */ /* 0x000fe200078e0017 */
[----:B------:R-:W-:Y:S06]  /*65f0*/  @!P1 BRA `(.L_x_117) ;  /* 0x0000000000289947 */ /* 0x000fec0003800000 */
[----:B------:R-:W-:Y:S02]  /*6600*/  ULDC UR4, c[0x0][0x64c] ;  /* 0x0001930000047ab9 */ /* 0x000fe40000000800 */
[----:B------:R-:W-:-:S05]  /*6610*/  IADD3 R3, P1, R18, UR4, RZ ;  /* 0x0000000412037c10 */ /* 0x000fca000ff3e0ff */
[----:B------:R-:W-:-:S04]  /*6620*/  IMAD.X R23, RZ, RZ, R23, P1 ;  /* 0x000000ffff177224 */ /* 0x000fc800008e0617 */
[----:B------:R-:W-:-:S04]  /*6630*/  IMAD.WIDE.U32 R6, R23, UR8, RZ ;  /* 0x0000000817067c25 */ /* 0x000fc8000f8e00ff */
[----:B------:R-:W-:-:S04]  /*6640*/  IMAD.WIDE.U32 R6, P1, R3, UR9, R6 ;  /* 0x0000000903067c25 */ /* 0x000fc8000f820006 */
[----:B------:R-:W-:-:S04]  /*6650*/  IMAD.WIDE.U32 R2, R3, UR8, RZ ;  /* 0x0000000803027c25 */ /* 0x000fc8000f8e00ff */
[----:B------:R-:W-:Y:S01]  /*6660*/  IMAD.MOV.U32 R2, RZ, RZ, R7 ;  /* 0x000000ffff027224 */ /* 0x000fe200078e0007 */
[----:B------:R-:W-:Y:S01]  /*6670*/  IADD3 RZ, P3, R3, R6, RZ ;  /* 0x0000000603ff7210 */ /* 0x000fe20007f7e0ff */
[----:B------:R-:W-:-:S04]  /*6680*/  IMAD.X R3, RZ, RZ, RZ, P1 ;  /* 0x000000ffff037224 */ /* 0x000fc800008e06ff */
[----:B------:R-:W-:-:S08]  /*6690*/  IMAD.WIDE.U32.X R2, R23, UR9, R2, P3 ;  /* 0x0000000917027c25 */ /* 0x000fd000098e0402 */
.L_x_117:
[----:B------:R-:W-:Y:S01]  /*66a0*/  ULDC UR4, c[0x0][0x648] ;  /* 0x0001920000047ab9 */ /* 0x000fe20000000800 */
[----:B-1----:R-:W-:Y:S01]  /*66b0*/  IMAD.MOV R21, RZ, RZ, -R21 ;  /* 0x000000ffff157224 */ /* 0x002fe200078e0a15 */
[----:B------:R-:W-:Y:S01]  /*66c0*/  SHF.R.U64 R3, R2, UR4, R3 ;  /* 0x0000000402037c19 */ /* 0x000fe20008001203 */
[----:B------:R-:W-:Y:S01]  /*66d0*/  ULDC UR4, c[0x0][0x638] ;  /* 0x00018e0000047ab9 */ /* 0x000fe20000000800 */
[----:B------:R-:W-:Y:S01]  /*66e0*/  LOP3.LUT R20, R20, UR17, RZ, 0xc0, !PT ;  /* 0x0000001114147c12 */ /* 0x000fe2000f8ec0ff */
[----:B0-----:R-:W-:Y:S01]  /*66f0*/  @P4 IMAD R17, R19, R21, R14 ;  /* 0x0000001513114224 */ /* 0x001fe200078e020e */
[----:B------:R-:W-:Y:S01]  /*6700*/  ULDC UR5, c[0x0][0x610] ;  /* 0x0001840000057ab9 */ /* 0x000fe20000000800 */
[----:B------:R-:W-:Y:S02]  /*6710*/  IMAD.MOV R7, RZ, RZ, -R3 ;  /* 0x000000ffff077224 */ /* 0x000fe400078e0a03 */
[----:B------:R-:W-:Y:S01]  /*6720*/  IMAD R14, R3, UR18, R20 ;  /* 0x00000012030e7c24 */ /* 0x000fe2000f8e0214 */
[----:B------:R-:W-:Y:S01]  /*6730*/  LOP3.LUT R3, R9, UR16, RZ, 0xc0, !PT ;  /* 0x0000001009037c12 */ /* 0x000fe2000f8ec0ff */
[----:B------:R-:W-:Y:S01]  /*6740*/  IMAD R18, R7, UR4, R18 ;  /* 0x0000000407127c24 */ /* 0x000fe2000f8e0212 */
[----:B------:R-:W-:Y:S01]  /*6750*/  ULDC UR4, c[0x0][0x600] ;  /* 0x0001800000047ab9 */ /* 0x000fe20000000800 */
[----:B------:R-:W-:-:S02]  /*6760*/  IMAD R14, R14, UR5, R17 ;  /* 0x000000050e0e7c24 */ /* 0x000fc4000f8e0211 */
[----:B------:R-:W-:Y:S02]  /*6770*/  IMAD R3, R18, UR4, R3 ;  /* 0x0000000412037c24 */ /* 0x000fe4000f8e0203 */
[----:B------:R-:W-:Y:S02]  /*6780*/  IMAD.MOV.U32 R2, RZ, RZ, 0x1 ;  /* 0x00000001ff027424 */ /* 0x000fe400078e00ff */
[----:B------:R-:W-:Y:S01]  /*6790*/  IMAD.MOV.U32 R9, RZ, RZ, R8 ;  /* 0x000000ffff097224 */ /* 0x000fe200078e0008 */
[----:B------:R-:W-:Y:S02]  /*67a0*/  SEL R17, R3, R14, !P4 ;  /* 0x0000000e03117207 */ /* 0x000fe40006000000 */
[----:B------:R-:W-:-:S07]  /*67b0*/  SEL R14, R14, R3, !P4 ;  /* 0x000000030e0e7207 */ /* 0x000fce0006000000 */
.L_x_115:
[----:B------:R-:W-:Y:S05]  /*67c0*/  BSYNC B1 ;  /* 0x0000000000017941 */ /* 0x000fea0003800000 */
.L_x_114:
[----:B------:R-:W-:-:S13]  /*67d0*/  LOP3.LUT P1, RZ, R2, 0xff, RZ, 0xc0, !PT ;  /* 0x000000ff02ff7812 */ /* 0x000fda000782c0ff */
[----:B------:R-:W-:Y:S05]  /*67e0*/  @P1 BRA `(.L_x_118) ;  /* 0xfffffff400441947 */ /* 0x000fea000383ffff */
[----:B------:R-:W-:Y:S05]  /*67f0*/  BSYNC B0 ;  /* 0x0000000000007941 */ /* 0x000fea0003800000 */
.L_x_106:
[----:B------:R-:W-:-:S03]  /*6800*/  UMOV UR4, 0xffffffff ;  /* 0xffffffff00047882 */ /* 0x000fc60000000000 */
[----:B------:R-:W-:Y:S05]  /*6810*/  BRA.DIV UR4, `(.L_x_119) ;  /* 0x0000000604d07947 */ /* 0x000fea000b800000 */
[----:B------:R-:W-:-:S13]  /*6820*/  ELECT P0, URZ, PT ;  /* 0x00000000003f782f */ /* 0x000fda0003800000 */
.L_x_138:
[----:B------:R-:W-:Y:S04]  /*6830*/  BSSY B0, `(.L_x_120) ;  /* 0x0000058000007945 */ /* 0x000fe80003800000 */
[----:B------:R-:W-:Y:S05]  /*6840*/  @!P0 BRA `(.L_x_121) ;  /* 0x0000000400588947 */ /* 0x000fea0003800000 */
[----:B------:R-:W-:-:S04]  /*6850*/  LOP3.LUT R4, R4, 0x2, RZ, 0xfc, !PT ;  /* 0x0000000204047812 */ /* 0x000fc800078efcff */
[----:B------:R-:W-:-:S13]  /*6860*/  ISETP.NE.AND P0, PT, R4, 0x3, PT ;  /* 0x000000030400780c */ /* 0x000fda0003f05270 */
[----:B------:R-:W-:Y:S05]  /*6870*/  @!P0 BRA `(.L_x_122) ;  /* 0x0000000000048947 */ /* 0x000fea0003800000 */
[----:B------:R-:W-:Y:S01]  /*6880*/  BPT.TRAP 0x1 ;  /* 0x000000040000795c */ /* 0x000fe20000300000 */
.L_x_122:
[----:B------:R-:W0:Y:S01]  /*6890*/  S2R R3, SR_CgaCtaId ;  /* 0x0000000000037919 */ /* 0x000e220000008800 */
[----:B------:R-:W-:Y:S02]  /*68a0*/  MOV R0, 0x400 ;  /* 0x0000040000007802 */ /* 0x000fe40000000f00 */
[----:B------:R-:W-:Y:S02]  /*68b0*/  SHF.L.U32 R2, R10, 0x1f, RZ ;  /* 0x0000001f0a027819 */ /* 0x000fe400000006ff */
[----:B0-----:R-:W-:-:S05]  /*68c0*/  LEA R0, R3, R0, 0x18 ;  /* 0x0000000003007211 */ /* 0x001fca00078ec0ff */
[----:B------:R-:W-:-:S04]  /*68d0*/  VIADD R0, R0, 0x48 ;  /* 0x0000004800007836 */ /* 0x000fc80000000000 */
[C---:B------:R-:W-:Y:S02]  /*68e0*/  IMAD R5, R13.reuse, 0x8, R0 ;  /* 0x000000080d057824 */ /* 0x040fe400078e0200 */
[----:B------:R-:W-:Y:S02]  /*68f0*/  VIADD R13, R13, 0x1 ;  /* 0x000000010d0d7836 */ /* 0x000fe40000000000 */
[----:B------:R-:W0:Y:S03]  /*6900*/  SYNCS.PHASECHK.TRANS64.TRYWAIT P0, [R5+URZ], R2 ;  /* 0x00000002050075a7 */ /* 0x000e26000800017f */
[----:B------:R-:W-:-:S04]  /*6910*/  ISETP.NE.AND P1, PT, R13, 0x9, PT ;  /* 0x000000090d00780c */ /* 0x000fc80003f25270 */
[----:B------:R-:W-:Y:S02]  /*6920*/  SEL R3, RZ, 0x1, P1 ;  /* 0x00000001ff037807 */ /* 0x000fe40000800000 */
[----:B------:R-:W-:Y:S02]  /*6930*/  SEL R13, R13, RZ, P1 ;  /* 0x000000ff0d0d7207 */ /* 0x000fe40000800000 */
[----:B------:R-:W-:-:S03]  /*6940*/  LOP3.LUT R10, R10, R3, RZ, 0x3c, !PT ;  /* 0x000000030a0a7212 */ /* 0x000fc600078e3cff */
[----:B------:R-:W-:Y:S01]  /*6950*/  IMAD R7, R13, 0x8, R0 ;  /* 0x000000080d077824 */ /* 0x000fe200078e0200 */
[----:B------:R-:W-:Y:S01]  /*6960*/  SHF.L.U32 R4, R10, 0x1f, RZ ;  /* 0x0000001f0a047819 */ /* 0x000fe200000006ff */
[----:B0-----:R-:W-:Y:S06]  /*6970*/  @!P0 BRA `(.L_x_123) ;  /* 0x00000004009c8947 */ /* 0x001fec0003800000 */
.L_x_139:
[----:B------:R-:W1:Y:S01]  /*6980*/  SYNCS.PHASECHK.TRANS64.TRYWAIT P0, [R7+URZ], R4 ;  /* 0x00000004070075a7 */ /* 0x000e62000800017f */
[----:B0-----:R-:W-:-:S05]  /*6990*/  VIADD R2, R13, 0x1 ;  /* 0x000000010d027836 */ /* 0x001fca0000000000 */
[----:B------:R-:W-:-:S04]  /*69a0*/  ISETP.NE.AND P1, PT, R2, 0x9, PT ;  /* 0x000000090200780c */ /* 0x000fc80003f25270 */
[----:B------:R-:W-:Y:S02]  /*69b0*/  SEL R3, RZ, 0x1, P1 ;  /* 0x00000001ff037807 */ /* 0x000fe40000800000 */
[----:B------:R-:W-:Y:S02]  /*69c0*/  SEL R9, R2, RZ, P1 ;  /* 0x000000ff02097207 */ /* 0x000fe40000800000 */
[----:B------:R-:W-:-:S03]  /*69d0*/  LOP3.LUT R10, R10, R3, RZ, 0x3c, !PT ;  /* 0x000000030a0a7212 */ /* 0x000fc600078e3cff */
[----:B------:R-:W-:Y:S01]  /*69e0*/  IMAD R6, R9, 0x8, R0 ;  /* 0x0000000809067824 */ /* 0x000fe200078e0200 */
[----:B------:R-:W-:Y:S01]  /*69f0*/  SHF.L.U32 R5, R10, 0x1f, RZ ;  /* 0x0000001f0a057819 */ /* 0x000fe200000006ff */
[----:B-1----:R-:W-:Y:S06]  /*6a00*/  @!P0 BRA `(.L_x_124) ;  /* 0x00000004008c8947 */ /* 0x002fec0003800000 */
.L_x_140:
[----:B------:R-:W1:Y:S01]  /*6a10*/  SYNCS.PHASECHK.TRANS64.TRYWAIT P0, [R6+URZ], R5 ;  /* 0x00000005060075a7 */ /* 0x000e62000800017f */
[----:B------:R-:W-:-:S05]  /*6a20*/  VIADD R2, R9, 0x1 ;  /* 0x0000000109027836 */ /* 0x000fca0000000000 */
[----:B------:R-:W-:-:S04]  /*6a30*/  ISETP.NE.AND P1, PT, R2, 0x9, PT ;  /* 0x000000090200780c */ /* 0x000fc80003f25270 */
[----:B------:R-:W-:Y:S02]  /*6a40*/  SEL R3, RZ, 0x1, P1 ;  /* 0x00000001ff037807 */ /* 0x000fe40000800000 */
[----:B0-----:R-:W-:Y:S02]  /*6a50*/  SEL R7, R2, RZ, P1 ;  /* 0x000000ff02077207 */ /* 0x001fe40000800000 */
[----:B------:R-:W-:-:S03]  /*6a60*/  LOP3.LUT R10, R10, R3, RZ, 0x3c, !PT ;  /* 0x000000030a0a7212 */ /* 0x000fc600078e3cff */
[----:B------:R-:W-:Y:S01]  /*6a70*/  IMAD R9, R7, 0x8, R0 ;  /* 0x0000000807097824 */ /* 0x000fe200078e0200 */
[----:B------:R-:W-:Y:S01]  /*6a80*/  SHF.L.U32 R4, R10, 0x1f, RZ ;  /* 0x0000001f0a047819 */ /* 0x000fe200000006ff */
[----:B-1----:R-:W-:Y:S06]  /*6a90*/  @!P0 BRA `(.L_x_125) ;  /* 0x00000004007c8947 */ /* 0x002fec0003800000 */
.L_x_141:
[----:B------:R-:W1:Y:S01]  /*6aa0*/  SYNCS.PHASECHK.TRANS64.TRYWAIT P0, [R9+URZ], R4 ;  /* 0x00000004090075a7 */ /* 0x000e62000800017f */
[----:B------:R-:W-:-:S05]  /*6ab0*/  VIADD R2, R7, 0x1 ;  /* 0x0000000107027836 */ /* 0x000fca0000000000 */
[----:B------:R-:W-:-:S04]  /*6ac0*/  ISETP.NE.AND P1, PT, R2, 0x9, PT ;  /* 0x000000090200780c */ /* 0x000fc80003f25270 */
[----:B------:R-:W-:Y:S02]  /*6ad0*/  SEL R3, RZ, 0x1, P1 ;  /* 0x00000001ff037807 */ /* 0x000fe40000800000 */
[----:B------:R-:W-:Y:S02]  /*6ae0*/  SEL R7, R2, RZ, P1 ;  /* 0x000000ff02077207 */ /* 0x000fe40000800000 */
[----:B------:R-:W-:-:S03]  /*6af0*/  LOP3.LUT R10, R10, R3, RZ, 0x3c, !PT ;  /* 0x000000030a0a7212 */ /* 0x000fc600078e3cff */
[----:B0-----:R-:W-:Y:S01]  /*6b00*/  IMAD R6, R7, 0x8, R0 ;  /* 0x0000000807067824 */ /* 0x001fe200078e0200 */
[----:B------:R-:W-:Y:S01]  /*6b10*/  SHF.L.U32 R5, R10, 0x1f, RZ ;  /* 0x0000001f0a057819 */ /* 0x000fe200000006ff */
[----:B-1----:R-:W-:Y:S06]  /*6b20*/  @!P0 BRA `(.L_x_126) ;  /* 0x00000004006c8947 */ /* 0x002fec0003800000 */
.L_x_142:
        /* <DEDUP_REMOVED lines=9> */
.L_x_143:
[----:B------:R-:W1:Y:S01]  /*6bc0*/  SYNCS.PHASECHK.TRANS64.TRYWAIT P0, [R9+URZ], R4 ;  /* 0x00000004090075a7 */ /* 0x000e62000800017f */
[----:B------:R-:W-:-:S05]  /*6bd0*/  VIADD R2, R7, 0x1 ;  /* 0x0000000107027836 */ /* 0x000fca0000000000 */
[----:B------:R-:W-:-:S04]  /*6be0*/  ISETP.NE.AND P1, PT, R2, 0x9, PT ;  /* 0x000000090200780c */ /* 0x000fc80003f25270 */
[----:B------:R-:W-:Y:S02]  /*6bf0*/  SEL R3, RZ, 0x1, P1 ;  /* 0x00000001ff037807 */ /* 0x000fe40000800000 */
[----:B------:R-:W-:Y:S02]  /*6c00*/  SEL R7, R2, RZ, P1 ;  /* 0x000000ff02077207 */ /* 0x000fe40000800000 */
[----:B------:R-:W-:-:S03]  /*6c10*/  LOP3.LUT R10, R10, R3, RZ, 0x3c, !PT ;  /* 0x000000030a0a7212 */ /* 0x000fc600078e3cff */
[----:B------:R-:W-:Y:S01]  /*6c20*/  IMAD R8, R7, 0x8, R0 ;  /* 0x0000000807087824 */ /* 0x000fe200078e0200 */
[----:B0-----:R-:W-:Y:S01]  /*6c30*/  SHF.L.U32 R5, R10, 0x1f, RZ ;  /* 0x0000001f0a057819 */ /* 0x001fe200000006ff */
[----:B-1----:R-:W-:Y:S06]  /*6c40*/  @!P0 BRA `(.L_x_128) ;  /* 0x00000004004c8947 */ /* 0x002fec0003800000 */
.L_x_144:
[----:B------:R-:W1:Y:S01]  /*6c50*/  SYNCS.PHASECHK.TRANS64.TRYWAIT P0, [R8+URZ], R5 ;  /* 0x00000005080075a7 */ /* 0x000e62000800017f */
[----:B------:R-:W-:-:S05]  /*6c60*/  VIADD R2, R7, 0x1 ;  /* 0x0000000107027836 */ /* 0x000fca0000000000 */
[----:B------:R-:W-:-:S04]  /*6c70*/  ISETP.NE.AND P1, PT, R2, 0x9, PT ;  /* 0x000000090200780c */ /* 0x000fc80003f25270 */
[----:B------:R-:W-:Y:S02]  /*6c80*/  SEL R3, RZ, 0x1, P1 ;  /* 0x00000001ff037807 */ /* 0x000fe40000800000 */
[----:B------:R-:W-:Y:S02]  /*6c90*/  SEL R7, R2, RZ, P1 ;  /* 0x000000ff02077207 */ /* 0x000fe40000800000 */
[----:B0-----:R-:W-:-:S03]  /*6ca0*/  LOP3.LUT R9, R10, R3, RZ, 0x3c, !PT ;  /* 0x000000030a097212 */ /* 0x001fc600078e3cff */
[----:B------:R-:W-:Y:S01]  /*6cb0*/  IMAD R11, R7, 0x8, R0 ;  /* 0x00000008070b7824 */ /* 0x000fe200078e0200 */
[----:B------:R-:W-:Y:S01]  /*6cc0*/  SHF.L.U32 R6, R9, 0x1f, RZ ;  /* 0x0000001f09067819 */ /* 0x000fe200000006ff */
[----:B-1----:R-:W-:Y:S06]  /*6cd0*/  @!P0 BRA `(.L_x_129) ;  /* 0x00000004003c8947 */ /* 0x002fec0003800000 */
.L_x_145:
[----:B------:R-:W1:Y:S01]  /*6ce0*/  SYNCS.PHASECHK.TRANS64.TRYWAIT P0, [R11+URZ], R6 ;  /* 0x000000060b0075a7 */ /* 0x000e62000800017f */
[----:B------:R-:W-:-:S05]  /*6cf0*/  VIADD R2, R7, 0x1 ;  /* 0x0000000107027836 */ /* 0x000fca0000000000 */
[----:B------:R-:W-:-:S04]  /*6d00*/  ISETP.NE.AND P1, PT, R2, 0x9, PT ;  /* 0x000000090200780c */ /* 0x000fc80003f25270 */
[----:B------:R-:W-:Y:S02]  /*6d10*/  SEL R4, RZ, 0x1, P1 ;  /* 0x00000001ff047807 */ /* 0x000fe40000800000 */
[----:B------:R-:W-:Y:S02]  /*6d20*/  SEL R3, R2, RZ, P1 ;  /* 0x000000ff02037207 */ /* 0x000fe40000800000 */
[----:B------:R-:W-:Y:S01]  /*6d30*/  LOP3.LUT R4, R9, R4, RZ, 0x3c, !PT ;  /* 0x0000000409047212 */ /* 0x000fe200078e3cff */
[----:B-1----:R-:W-:Y:S06]  /*6d40*/  @!P0 BRA `(.L_x_130) ;  /* 0x0000000400348947 */ /* 0x002fec0003800000 */
.L_x_146:
[----:B------:R-:W-:Y:S01]  /*6d50*/  IMAD R3, R3, 0x8, R0 ;  /* 0x0000000803037824 */ /* 0x000fe200078e0200 */
[----:B------:R-:W-:-:S07]  /*6d60*/  SHF.L.U32 R0, R4, 0x1f, RZ ;  /* 0x0000001f04007819 */ /* 0x000fce00000006ff */
.L_x_131:
[----:B--2---:R2:W3:Y:S02]  /*6d70*/  SYNCS.PHASECHK.TRANS64.TRYWAIT P0, [R3+URZ], R0 ;  /* 0x00000000030075a7 */ /* 0x0044e4000800017f */
[----:B---3--:R-:W-:Y:S05]  /*6d80*/  @!P0 NANOSLEEP.SYNCS 0x989680 ;  /* 0x009896800000895d */ /* 0x008fea0003900000 */
[----:B------:R-:W3:Y:S02]  /*6d90*/  @!P0 SYNCS.PHASECHK.TRANS64 P0, [R3+URZ], R0 ;  /* 0x00000000030085a7 */ /* 0x000ee4000800007f */
[----:B---3--:R-:W-:Y:S05]  /*6da0*/  @!P0 BRA `(.L_x_131) ;  /* 0xfffffffc00f08947 */ /* 0x008fea000383ffff */
.L_x_121:
[----:B------:R-:W-:Y:S05]  /*6db0*/  BSYNC B0 ;  /* 0x0000000000007941 */ /* 0x000fea0003800000 */
.L_x_120:
[----:B------:R-:W-:Y:S05]  /*6dc0*/  EXIT ;  /* 0x000000000000794d */ /* 0x000fea0003800000 */
.L_x_18:
[----:B-1----:R-:W-:-:S04]  /*6dd0*/  IMAD.U32 R7, RZ, RZ, UR6 ;  /* 0x00000006ff077e24 */ /* 0x002fc8000f8e00ff */
[----:B------:R1:W3:Y:S03]  /*6de0*/  SYNCS.PHASECHK.TRANS64.TRYWAIT P0, [R7+URZ], R6 ;  /* 0x00000006070075a7 */ /* 0x0002e6000800017f */
[----:B---3--:R-:W-:Y:S05]  /*6df0*/  @!P0 NANOSLEEP.SYNCS 0x989680 ;  /* 0x009896800000895d */ /* 0x008fea0003900000 */
[----:B------:R-:W3:Y:S02]  /*6e00*/  @!P0 SYNCS.PHASECHK.TRANS64 P0, [R7+URZ], R6 ;  /* 0x00000006070085a7 */ /* 0x000ee4000800007f */
[----:B---3--:R-:W-:Y:S05]  /*6e10*/  @!P0 BRA `(.L_x_18) ;  /* 0xfffffffc00ec8947 */ /* 0x008fea000383ffff */
[----:B------:R-:W-:Y:S05]  /*6e20*/  BRA `(.L_x_17) ;  /* 0xffffffa400847947 */ /* 0x000fea000383ffff */
.L_x_24:
[----:B-1----:R-:W-:-:S04]  /*6e30*/  IMAD.U32 R8, RZ, RZ, UR12 ;  /* 0x0000000cff087e24 */ /* 0x002fc8000f8e00ff */
[----:B------:R1:W3:Y:S03]  /*6e40*/  SYNCS.PHASECHK.TRANS64.TRYWAIT P0, [R8+URZ], R7 ;  /* 0x00000007080075a7 */ /* 0x0002e6000800017f */
[----:B---3--:R-:W-:Y:S05]  /*6e50*/  @!P0 NANOSLEEP.SYNCS 0x989680 ;  /* 0x009896800000895d */ /* 0x008fea0003900000 */
[----:B------:R-:W3:Y:S02]  /*6e60*/  @!P0 SYNCS.PHASECHK.TRANS64 P0, [R8+URZ], R7 ;  /* 0x00000007080085a7 */ /* 0x000ee4000800007f */
[----:B---3--:R-:W-:Y:S05]  /*6e70*/  @!P0 BRA `(.L_x_24) ;  /* 0xfffffffc00ec8947 */ /* 0x008fea000383ffff */
[----:B------:R-:W-:Y:S05]  /*6e80*/  BRA `(.L_x_23) ;  /* 0xffffffac00387947 */ /* 0x000fea000383ffff */
.L_x_107:
[----:B------:R-:W-:Y:S01]  /*6e90*/  BSSY B1, `(.L_x_132) ;  /* 0x0000006000017945 */ /* 0x000fe20003800000 */
[----:B------:R-:W-:-:S07]  /*6ea0*/  IMAD.MOV.U32 R2, RZ, RZ, -0x1 ;  /* 0xffffffffff027424 */ /* 0x000fce00078e00ff */
[----:B------:R-:W-:Y:S05]  /*6eb0*/  WARPSYNC.COLLECTIVE R2, `(.L_x_133) ;  /* 0x00000000020c7348 */ /* 0x000fea0003c00000 */
[----:B------:R-:W-:Y:S02]  /*6ec0*/  ELECT P1, UR62, PT ;  /* 0x00000000003e782f */ /* 0x000fe40003820000 */
[----:B------:R-:W-:Y:S01]  /*6ed0*/  MOV R2, UR62 ;  /* 0x0000003e00027c02 */ /* 0x000fe20008000f00 */
[----:B------:R-:W-:Y:S10]  /*6ee0*/  ENDCOLLECTIVE ;  /* 0x000000000000791b */ /* 0x000ff40003800000 */
.L_x_133:
[----:B------:R-:W-:Y:S05]  /*6ef0*/  BSYNC B1 ;  /* 0x0000000000017941 */ /* 0x000fea0003800000 */
.L_x_132:
[----:B------:R-:W-:Y:S05]  /*6f00*/  BRA `(.L_x_134) ;  /* 0xffffffec00887947 */ /* 0x000fea000383ffff */
.L_x_110:
[----:B-1----:R1:W2:Y:S02]  /*6f10*/  SYNCS.PHASECHK.TRANS64.TRYWAIT P1, [R18+URZ+0x48], R7 ;  /* 0x00004807120075a7 */ /* 0x0022a4000802017f */
[----:B--2---:R-:W-:Y:S05]  /*6f20*/  @!P1 NANOSLEEP.SYNCS 0x989680 ;  /* 0x009896800000995d */ /* 0x004fea0003900000 */
[----:B------:R-:W2:Y:S02]  /*6f30*/  @!P1 SYNCS.PHASECHK.TRANS64 P1, [R18+URZ+0x48], R7 ;  /* 0x00004807120095a7 */ /* 0x000ea4000802007f */
[----:B--2---:R-:W-:Y:S05]  /*6f40*/  @!P1 BRA `(.L_x_110) ;  /* 0xfffffffc00f09947 */ /* 0x004fea000383ffff */
[----:B------:R-:W-:Y:S05]  /*6f50*/  BRA `(.L_x_135) ;  /* 0xffffffec00bc7947 */ /* 0x000fea000383ffff */
.L_x_119:
[----:B------:R-:W-:Y:S01]  /*6f60*/  BSSY B0, `(.L_x_136) ;  /* 0x0000006000007945 */ /* 0x000fe20003800000 */
[----:B------:R-:W-:-:S07]  /*6f70*/  IMAD.MOV.U32 R2, RZ, RZ, -0x1 ;  /* 0xffffffffff027424 */ /* 0x000fce00078e00ff */
[----:B------:R-:W-:Y:S05]  /*6f80*/  WARPSYNC.COLLECTIVE R2, `(.L_x_137) ;  /* 0x00000000020c7348 */ /* 0x000fea0003c00000 */
[----:B------:R-:W-:Y:S02]  /*6f90*/  ELECT P1, UR62, PT ;  /* 0x00000000003e782f */ /* 0x000fe40003820000 */
[----:B------:R-:W-:Y:S01]  /*6fa0*/  MOV R2, UR62 ;  /* 0x0000003e00027c02 */ /* 0x000fe20008000f00 */
[----:B------:R-:W-:Y:S10]  /*6fb0*/  ENDCOLLECTIVE ;  /* 0x000000000000791b */ /* 0x000ff40003800000 */
.L_x_137:
[----:B------:R-:W-:Y:S05]  /*6fc0*/  BSYNC B0 ;  /* 0x0000000000007941 */ /* 0x000fea0003800000 */
.L_x_136:
[----:B------:R-:W-:Y:S01]  /*6fd0*/  PLOP3.LUT P0, PT, P1, PT, PT, 0x80, 0x0 ;  /* 0x000000000000781c */ /* 0x000fe20000f0f070 */
[----:B------:R-:W-:-:S12]  /*6fe0*/  BRA `(.L_x_138) ;  /* 0xfffffff800107947 */ /* 0x000fd8000383ffff */
.L_x_123:
[----:B0-----:R0:W1:Y:S02]  /*6ff0*/  SYNCS.PHASECHK.TRANS64.TRYWAIT P0, [R5+URZ], R2 ;  /* 0x00000002050075a7 */ /* 0x001064000800017f */
[----:B-1----:R-:W-:Y:S05]  /*7000*/  @!P0 NANOSLEEP.SYNCS 0x989680 ;  /* 0x009896800000895d */ /* 0x002fea0003900000 */
[----:B------:R-:W1:Y:S02]  /*7010*/  @!P0 SYNCS.PHASECHK.TRANS64 P0, [R5+URZ], R2 ;  /* 0x00000002050085a7 */ /* 0x000e64000800007f */
[----:B-1----:R-:W-:Y:S05]  /*7020*/  @!P0 BRA `(.L_x_123) ;  /* 0xfffffffc00f08947 */ /* 0x002fea000383ffff */
[----:B------:R-:W-:Y:S05]  /*7030*/  BRA `(.L_x_139) ;  /* 0xfffffff800507947 */ /* 0x000fea000383ffff */
.L_x_124:
[----:B0-----:R0:W1:Y:S02]  /*7040*/  SYNCS.PHASECHK.TRANS64.TRYWAIT P0, [R7+URZ], R4 ;  /* 0x00000004070075a7 */ /* 0x001064000800017f */
[----:B-1----:R-:W-:Y:S05]  /*7050*/  @!P0 NANOSLEEP.SYNCS 0x989680 ;  /* 0x009896800000895d */ /* 0x002fea0003900000 */
[----:B------:R-:W1:Y:S02]  /*7060*/  @!P0 SYNCS.PHASECHK.TRANS64 P0, [R7+URZ], R4 ;  /* 0x00000004070085a7 */ /* 0x000e64000800007f */
[----:B-1----:R-:W-:Y:S05]  /*7070*/  @!P0 BRA `(.L_x_124) ;  /* 0xfffffffc00f08947 */ /* 0x002fea000383ffff */
[----:B------:R-:W-:Y:S05]  /*7080*/  BRA `(.L_x_140) ;  /* 0xfffffff800607947 */ /* 0x000fea000383ffff */
.L_x_125:
[----:B0-----:R0:W1:Y:S02]  /*7090*/  SYNCS.PHASECHK.TRANS64.TRYWAIT P0, [R6+URZ], R5 ;  /* 0x00000005060075a7 */ /* 0x001064000800017f */
[----:B-1----:R-:W-:Y:S05]  /*70a0*/  @!P0 NANOSLEEP.SYNCS 0x989680 ;  /* 0x009896800000895d */ /* 0x002fea0003900000 */
[----:B------:R-:W1:Y:S02]  /*70b0*/  @!P0 SYNCS.PHASECHK.TRANS64 P0, [R6+URZ], R5 ;  /* 0x00000005060085a7 */ /* 0x000e64000800007f */
[----:B-1----:R-:W-:Y:S05]  /*70c0*/  @!P0 BRA `(.L_x_125) ;  /* 0xfffffffc00f08947 */ /* 0x002fea000383ffff */
[----:B------:R-:W-:Y:S05]  /*70d0*/  BRA `(.L_x_141) ;  /* 0xfffffff800707947 */ /* 0x000fea000383ffff */
.L_x_126:
[----:B0-----:R0:W1:Y:S02]  /*70e0*/  SYNCS.PHASECHK.TRANS64.TRYWAIT P0, [R9+URZ], R4 ;  /* 0x00000004090075a7 */ /* 0x001064000800017f */
[----:B-1----:R-:W-:Y:S05]  /*70f0*/  @!P0 NANOSLEEP.SYNCS 0x989680 ;  /* 0x009896800000895d */ /* 0x002fea0003900000 */
[----:B------:R-:W1:Y:S02]  /*7100*/  @!P0 SYNCS.PHASECHK.TRANS64 P0, [R9+URZ], R4 ;  /* 0x00000004090085a7 */ /* 0x000e64000800007f */
[----:B-1----:R-:W-:Y:S05]  /*7110*/  @!P0 BRA `(.L_x_126) ;  /* 0xfffffffc00f08947 */ /* 0x002fea000383ffff */
[----:B------:R-:W-:Y:S05]  /*7120*/  BRA `(.L_x_142) ;  /* 0xfffffff800807947 */ /* 0x000fea000383ffff */
.L_x_127:
[----:B0-----:R0:W1:Y:S02]  /*7130*/  SYNCS.PHASECHK.TRANS64.TRYWAIT P0, [R6+URZ], R5 ;  /* 0x00000005060075a7 */ /* 0x001064000800017f */
[----:B-1----:R-:W-:Y:S05]  /*7140*/  @!P0 NANOSLEEP.SYNCS 0x989680 ;  /* 0x009896800000895d */ /* 0x002fea0003900000 */
[----:B------:R-:W1:Y:S02]  /*7150*/  @!P0 SYNCS.PHASECHK.TRANS64 P0, [R6+URZ], R5 ;  /* 0x00000005060085a7 */ /* 0x000e64000800007f */
[----:B-1----:R-:W-:Y:S05]  /*7160*/  @!P0 BRA `(.L_x_127) ;  /* 0xfffffffc00f08947 */ /* 0x002fea000383ffff */
[----:B------:R-:W-:Y:S05]  /*7170*/  BRA `(.L_x_143) ;  /* 0xfffffff800907947 */ /* 0x000fea000383ffff */
.L_x_128:
[----:B0-----:R0:W1:Y:S02]  /*7180*/  SYNCS.PHASECHK.TRANS64.TRYWAIT P0, [R9+URZ], R4 ;  /* 0x00000004090075a7 */ /* 0x001064000800017f */
[----:B-1----:R-:W-:Y:S05]  /*7190*/  @!P0 NANOSLEEP.SYNCS 0x989680 ;  /* 0x009896800000895d */ /* 0x002fea0003900000 */
[----:B------:R-:W1:Y:S02]  /*71a0*/  @!P0 SYNCS.PHASECHK.TRANS64 P0, [R9+URZ], R4 ;  /* 0x00000004090085a7 */ /* 0x000e64000800007f */
[----:B-1----:R-:W-:Y:S05]  /*71b0*/  @!P0 BRA `(.L_x_128) ;  /* 0xfffffffc00f08947 */ /* 0x002fea000383ffff */
[----:B------:R-:W-:Y:S05]  /*71c0*/  BRA `(.L_x_144) ;  /* 0xfffffff800a07947 */ /* 0x000fea000383ffff */
.L_x_129:
[----:B0-----:R0:W1:Y:S02]  /*71d0*/  SYNCS.PHASECHK.TRANS64.TRYWAIT P0, [R8+URZ], R5 ;  /* 0x00000005080075a7 */ /* 0x001064000800017f */
[----:B-1----:R-:W-:Y:S05]  /*71e0*/  @!P0 NANOSLEEP.SYNCS 0x989680 ;  /* 0x009896800000895d */ /* 0x002fea0003900000 */
[----:B------:R-:W1:Y:S02]  /*71f0*/  @!P0 SYNCS.PHASECHK.TRANS64 P0, [R8+URZ], R5 ;  /* 0x00000005080085a7 */ /* 0x000e64000800007f */
[----:B-1----:R-:W-:Y:S05]  /*7200*/  @!P0 BRA `(.L_x_129) ;  /* 0xfffffffc00f08947 */ /* 0x002fea000383ffff */
[----:B------:R-:W-:Y:S05]  /*7210*/  BRA `(.L_x_145) ;  /* 0xfffffff800b07947 */ /* 0x000fea000383ffff */
.L_x_130:
[----:B-1----:R1:W2:Y:S02]  /*7220*/  SYNCS.PHASECHK.TRANS64.TRYWAIT P0, [R11+URZ], R6 ;  /* 0x000000060b0075a7 */ /* 0x0022a4000800017f */
[----:B--2---:R-:W-:Y:S05]  /*7230*/  @!P0 NANOSLEEP.SYNCS 0x989680 ;  /* 0x009896800000895d */ /* 0x004fea0003900000 */
[----:B------:R-:W2:Y:S02]  /*7240*/  @!P0 SYNCS.PHASECHK.TRANS64 P0, [R11+URZ], R6 ;  /* 0x000000060b0085a7 */ /* 0x000ea4000800007f */
[----:B--2---:R-:W-:Y:S05]  /*7250*/  @!P0 BRA `(.L_x_130) ;  /* 0xfffffffc00f08947 */ /* 0x004fea000383ffff */
[----:B------:R-:W-:Y:S05]  /*7260*/  BRA `(.L_x_146) ;  /* 0xfffffff800b87947 */ /* 0x000fea000383ffff */
.L_x_147:
[----:B------:R-:W-:-:S00]  /*7270*/  BRA `(.L_x_147) ;  /* 0xfffffffc00fc7947 */ /* 0x000fc0000383ffff */
[----:B------:R-:W-:-:S00]  /*7280*/  NOP ;  /* 0x0000000000007918 */ /* 0x000fc00000000000 */
[----:B------:R-:W-:-:S00]  /*7290*/  NOP ;  /* 0x0000000000007918 */ /* 0x000fc00000000000 */
[----:B------:R-:W-:-:S00]  /*72a0*/  NOP ;  /* 0x0000000000007918 */ /* 0x000fc00000000000 */
[----:B------:R-:W-:-:S00]  /*72b0*/  NOP ;  /* 0x0000000000007918 */ /* 0x000fc00000000000 */
[----:B------:R-:W-:-:S00]  /*72c0*/  NOP ;  /* 0x0000000000007918 */ /* 0x000fc00000000000 */
[----:B------:R-:W-:-:S00]  /*72d0*/  NOP ;  /* 0x0000000000007918 */ /* 0x000fc00000000000 */
[----:B------:R-:W-:-:S00]  /*72e0*/  NOP ;  /* 0x0000000000007918 */ /* 0x000fc00000000000 */
[----:B------:R-:W-:-:S00]  /*72f0*/  NOP ;  /* 0x0000000000007918 */ /* 0x000fc00000000000 */
.L_x_148:


//--------------------- .nv.shared._ZN7cutlass13device_kernelINS_4gemm6kernel13GemmUniversalIN4cute5tupleIJiiiiEEENS1_10collective13CollectiveMmaINS1_37MainloopSm90TmaGmmaWarpSpecializedFP8ILi9ENS5_IJNS4_1CILi1EEESB_SB_EEENS1_35KernelTmaWarpSpecializedCooperativeEEENS5_IJNSA_ILi128EEENSA_ILi64EEESF_EEENS_12float_e4m3_tENS5_IJlSB_lEEESI_SJ_NS4_8TiledMMAINS4_8MMA_AtomIJNS4_4SM904GMMA30MMA_64x64x32_F32E4M3E4M3_SS_TNILNSN_7ScaleInE1ELSP_1EEEEEENS4_6LayoutINS5_IJNSA_ILi2EEESB_SB_EEENS5_IJSB_NSA_ILi0EEESV_EEEEENS5_IJNS4_10UnderscoreESY_SY_EEEEENS4_13SM90_TMA_LOADENS4_14ComposedLayoutINS4_7SwizzleILi3ELi4ELi3EEENS4_18smem_ptr_flag_bitsILi8EEENSS_INS5_IJNSA_ILi8EEESF_EEENS5_IJSF_SB_EEEEEEEvNS4_8identityES11_S1B_vS1C_EENS_8epilogue10collective6detail29Sm90TmaWarpSpecializedAdapterINS1F_15DefaultEpilogueISI_SJ_SJ_NS1E_6thread17LinearCombinationISI_Li1EffLNS1J_9ScaleType4KindE0ELNS_15FloatRoundStyleE2ESI_EENS1_15EpilogueDefaultEEEEEvvEEEEvNT_6ParamsE --------------------------
	.section	.nv.shared._ZN7cutlass13device_kernelINS_4gemm6kernel13GemmUniversalIN4cute5tupleIJiiiiEEENS1_10collective13CollectiveMmaINS1_37MainloopSm90TmaGmmaWarpSpecializedFP8ILi9ENS5_IJNS4_1CILi1EEESB_SB_EEENS1_35KernelTmaWarpSpecializedCooperativeEEENS5_IJNSA_ILi128EEENSA_ILi64EEESF_EEENS_12float_e4m3_tENS5_IJlSB_lEEESI_SJ_NS4_8TiledMMAINS4_8MMA_AtomIJNS4_4SM904GMMA30MMA_64x64x32_F32E4M3E4M3_SS_TNILNSN_7ScaleInE1ELSP_1EEEEEENS4_6LayoutINS5_IJNSA_ILi2EEESB_SB_EEENS5_IJSB_NSA_ILi0EEESV_EEEEENS5_IJNS4_10UnderscoreESY_SY_EEEEENS4_13SM90_TMA_LOADENS4_14ComposedLayoutINS4_7SwizzleILi3ELi4ELi3EEENS4_18smem_ptr_flag_bitsILi8EEENSS_INS5_IJNSA_ILi8EEESF_EEENS5_IJSF_SB_EEEEEEEvNS4_8identityES11_S1B_vS1C_EENS_8epilogue10collective6detail29Sm90TmaWarpSpecializedAdapterINS1F_15DefaultEpilogueISI_SJ_SJ_NS1E_6thread17LinearCombinationISI_Li1EffLNS1J_9ScaleType4KindE0ELNS_15FloatRoundStyleE2ESI_EENS1_15EpilogueDefaultEEEEEvvEEEEvNT_6ParamsE,"aw",@nobits
	.sectionflags	@""
	.align	16
	.zero		1024


//--------------------- .nv.shared.reserved.0     --------------------------
	.section	.nv.shared.reserved.0,"aw",@nobits
	.weak		__nv_reservedSMEM_offset_0_alias
	.size		__nv_reservedSMEM_offset_0_alias, 0, 0
	.other		__nv_reservedSMEM_offset_0_alias,@"STO_CUDA_RESERVED_SHARED STV_DEFAULT"
__nv_reservedSMEM_offset_0_alias:
	.zero		0


//--------------------- .nv.global                --------------------------
	.section	.nv.global,"aw",@nobits
.nv.global:
	.type		_ZN40_INTERNAL_3f434722_4_k_cu_d1c3e839_283334cute1_E,@object
	.size		_ZN40_INTERNAL_3f434722_4_k_cu_d1c3e839_283334cute1_E,(_ZN40_INTERNAL_3f434722_4_k_cu_d1c3e839_283334cuda3std3__45__cpo6cbeginE - _ZN40_INTERNAL_3f434722_4_k_cu_d1c3e839_283334cute1_E)
_ZN40_INTERNAL_3f434722_4_k_cu_d1c3e839_283334cute1_E:
	.zero		1
	.type		_ZN40_INTERNAL_3f434722_4_k_cu_d1c3e839_283334cuda3std3__45__cpo6cbeginE,@object
	.size		_ZN40_INTERNAL_3f434722_4_k_cu_d1c3e839_283334cuda3std3__45__cpo6cbeginE,(_ZN40_INTERNAL_3f434722_4_k_cu_d1c3e839_283334cuda3std3__48in_placeE - _ZN40_INTERNAL_3f434722_4_k_cu_d1c3e839_283334cuda3std3__45__cpo6cbeginE)
_ZN40_INTERNAL_3f434722_4_k_cu_d1c3e839_283334cuda3std3__45__cpo6cbeginE:
	.zero		1
	.type		_ZN40_INTERNAL_3f434722_4_k_cu_d1c3e839_283334cuda3std3__48in_placeE,@object
	.size		_ZN40_INTERNAL_3f434722_4_k_cu_d1c3e839_283334cuda3std3__48in_placeE,(_ZN40_INTERNAL_3f434722_4_k_cu_d1c3e839_283334cuda3std6ranges3__45__cpo9iter_moveE - _ZN40_INTERNAL_3f434722_4_k_cu_d1c3e839_283334cuda3std3__48in_placeE)
_ZN40_INTERNAL_3f434722_4_k_cu_d1c3e839_283334cuda3std3__48in_placeE:
	.zero		1
	.type		_ZN40_INTERNAL_3f434722_4_k_cu_d1c3e839_283334cuda3std6ranges3__45__cpo9iter_moveE,@object
	.size		_ZN40_INTERNAL_3f434722_4_k_cu_d1c3e839_283334cuda3std6ranges3__45__cpo9iter_moveE,(_ZN40_INTERNAL_3f434722_4_k_cu_d1c3e839_283334cuda3std3__45__cpo5beginE - _ZN40_INTERNAL_3f434722_4_k_cu_d1c3e839_283334cuda3std6ranges3__45__cpo9iter_moveE)
_ZN40_INTERNAL_3f434722_4_k_cu_d1c3e839_283334cuda3std6ranges3__45__cpo9iter_moveE:
	.zero		1
	.type		_ZN40_INTERNAL_3f434722_4_k_cu_d1c3e839_283334cuda3std3__45__cpo5beginE,@object
	.size		_ZN40_INTERNAL_3f434722_4_k_cu_d1c3e839_283334cuda3std3__45__cpo5beginE,(_ZN40_INTERNAL_3f434722_4_k_cu_d1c3e839_283334cuda3std3__442_GLOBAL__N__3f434722_4_k_cu_d1c3e839_283336ignoreE - _ZN40_INTERNAL_3f434722_4_k_cu_d1c3e839_283334cuda3std3__45__cpo5beginE)
_ZN40_INTERNAL_3f434722_4_k_cu_d1c3e839_283334cuda3std3__45__cpo5beginE:
	.zero		1
	.type		_ZN40_INTERNAL_3f434722_4_k_cu_d1c3e839_283334cuda3std3__442_GLOBAL__N__3f434722_4_k_cu_d1c3e839_283336ignoreE,@object
	.size		_ZN40_INTERNAL_3f434722_4_k_cu_d1c3e839_283334cuda3std3__442_GLOBAL__N__3f434722_4_k_cu_d1c3e839_283336ignoreE,(_ZN40_INTERNAL_3f434722_4_k_cu_d1c3e839_283334cute7productE - _ZN40_INTERNAL_3f434722_4_k_cu_d1c3e839_283334cuda3std3__442_GLOBAL__N__3f434722_4_k_cu_d1c3e839_283336ignoreE)
_ZN40_INTERNAL_3f434722_4_k_cu_d1c3e839_283334cuda3std3__442_GLOBAL__N__3f434722_4_k_cu_d1c3e839_283336ignoreE:
	.zero		1
	.type		_ZN40_INTERNAL_3f434722_4_k_cu_d1c3e839_283334cute7productE,@object
	.size		_ZN40_INTERNAL_3f434722_4_k_cu_d1c3e839_283334cute7productE,(_ZN40_INTERNAL_3f434722_4_k_cu_d1c3e839_283334cuda3std3__45__cpo3endE - _ZN40_INTERNAL_3f434722_4_k_cu_d1c3e839_283334cute7productE)
_ZN40_INTERNAL_3f434722_4_k_cu_d1c3e839_283334cute7productE:
	.zero		1
	.type		_ZN40_INTERNAL_3f434722_4_k_cu_d1c3e839_283334cuda3std3__45__cpo3endE,@object
	.size		_ZN40_INTERNAL_3f434722_4_k_cu_d1c3e839_283334cuda3std3__45__cpo3endE,(_ZN40_INTERNAL_3f434722_4_k_cu_d1c3e839_283334cuda3std3__419piecewise_constructE - _ZN40_INTERNAL_3f434722_4_k_cu_d1c3e839_283334cuda3std3__45__cpo3endE)
_ZN40_INTERNAL_3f434722_4_k_cu_d1c3e839_283334cuda3std3__45__cpo3endE:
	.zero		1
	.type		_ZN40_INTERNAL_3f434722_4_k_cu_d1c3e839_283334cuda3std3__419piecewise_constructE,@object
	.size		_ZN40_INTERNAL_3f434722_4_k_cu_d1c3e839_283334cuda3std3__419piecewise_constructE,(_ZN40_INTERNAL_3f434722_4_k_cu_d1c3e839_283334cuda3std3__45__cpo4cendE - _ZN40_INTERNAL_3f434722_4_k_cu_d1c3e839_283334cuda3std3__419piecewise_constructE)
_ZN40_INTERNAL_3f434722_4_k_cu_d1c3e839_283334cuda3std3__419piecewise_constructE:
	.zero		1
	.type		_ZN40_INTERNAL_3f434722_4_k_cu_d1c3e839_283334cuda3std3__45__cpo4cendE,@object
	.size		_ZN40_INTERNAL_3f434722_4_k_cu_d1c3e839_283334cuda3std3__45__cpo4cendE,(_ZN40_INTERNAL_3f434722_4_k_cu_d1c3e839_283334cuda3std6ranges3__45__cpo4swapE - _ZN40_INTERNAL_3f434722_4_k_cu_d1c3e839_283334cuda3std3__45__cpo4cendE)
_ZN40_INTERNAL_3f434722_4_k_cu_d1c3e839_283334cuda3std3__45__cpo4cendE:
	.zero		1
	.type		_ZN40_INTERNAL_3f434722_4_k_cu_d1c3e839_283334cuda3std6ranges3__45__cpo4swapE,@object
	.size		_ZN40_INTERNAL_3f434722_4_k_cu_d1c3e839_283334cuda3std6ranges3__45__cpo4swapE,(.L_7 - _ZN40_INTERNAL_3f434722_4_k_cu_d1c3e839_283334cuda3std6ranges3__45__cpo4swapE)
_ZN40_INTERNAL_3f434722_4_k_cu_d1c3e839_283334cuda3std6ranges3__45__cpo4swapE:
	.zero		1
.L_7:


//--------------------- .nv.constant0._ZN7cutlass13device_kernelINS_4gemm6kernel13GemmUniversalIN4cute5tupleIJiiiiEEENS1_10collective13CollectiveMmaINS1_37MainloopSm90TmaGmmaWarpSpecializedFP8ILi9ENS5_IJNS4_1CILi1EEESB_SB_EEENS1_35KernelTmaWarpSpecializedCooperativeEEENS5_IJNSA_ILi128EEENSA_ILi64EEESF_EEENS_12float_e4m3_tENS5_IJlSB_lEEESI_SJ_NS4_8TiledMMAINS4_8MMA_AtomIJNS4_4SM904GMMA30MMA_64x64x32_F32E4M3E4M3_SS_TNILNSN_7ScaleInE1ELSP_1EEEEEENS4_6LayoutINS5_IJNSA_ILi2EEESB_SB_EEENS5_IJSB_NSA_ILi0EEESV_EEEEENS5_IJNS4_10UnderscoreESY_SY_EEEEENS4_13SM90_TMA_LOADENS4_14ComposedLayoutINS4_7SwizzleILi3ELi4ELi3EEENS4_18smem_ptr_flag_bitsILi8EEENSS_INS5_IJNSA_ILi8EEESF_EEENS5_IJSF_SB_EEEEEEEvNS4_8identityES11_S1B_vS1C_EENS_8epilogue10collective6detail29Sm90TmaWarpSpecializedAdapterINS1F_15DefaultEpilogueISI_SJ_SJ_NS1E_6thread17LinearCombinationISI_Li1EffLNS1J_9ScaleType4KindE0ELNS_15FloatRoundStyleE2ESI_EENS1_15EpilogueDefaultEEEEEvvEEEEvNT_6ParamsE --------------------------
	.section	.nv.constant0._ZN7cutlass13device_kernelINS_4gemm6kernel13GemmUniversalIN4cute5tupleIJiiiiEEENS1_10collective13CollectiveMmaINS1_37MainloopSm90TmaGmmaWarpSpecializedFP8ILi9ENS5_IJNS4_1CILi1EEESB_SB_EEENS1_35KernelTmaWarpSpecializedCooperativeEEENS5_IJNSA_ILi128EEENSA_ILi64EEESF_EEENS_12float_e4m3_tENS5_IJlSB_lEEESI_SJ_NS4_8TiledMMAINS4_8MMA_AtomIJNS4_4SM904GMMA30MMA_64x64x32_F32E4M3E4M3_SS_TNILNSN_7ScaleInE1ELSP_1EEEEEENS4_6LayoutINS5_IJNSA_ILi2EEESB_SB_EEENS5_IJSB_NSA_ILi0EEESV_EEEEENS5_IJNS4_10UnderscoreESY_SY_EEEEENS4_13SM90_TMA_LOADENS4_14ComposedLayoutINS4_7SwizzleILi3ELi4ELi3EEENS4_18smem_ptr_flag_bitsILi8EEENSS_INS5_IJNSA_ILi8EEESF_EEENS5_IJSF_SB_EEEEEEEvNS4_8identityES11_S1B_vS1C_EENS_8epilogue10collective6detail29Sm90TmaWarpSpecializedAdapterINS1F_15DefaultEpilogueISI_SJ_SJ_NS1E_6thread17LinearCombinationISI_Li1EffLNS1J_9ScaleType4KindE0ELNS_15FloatRoundStyleE2ESI_EENS1_15EpilogueDefaultEEEEEvvEEEEvNT_6ParamsE,"a",@progbits
	.sectionflags	@""
	.align	4
.nv.constant0._ZN7cutlass13device_kernelINS_4gemm6kernel13GemmUniversalIN4cute5tupleIJiiiiEEENS1_10collective13CollectiveMmaINS1_37MainloopSm90TmaGmmaWarpSpecializedFP8ILi9ENS5_IJNS4_1CILi1EEESB_SB_EEENS1_35KernelTmaWarpSpecializedCooperativeEEENS5_IJNSA_ILi128EEENSA_ILi64EEESF_EEENS_12float_e4m3_tENS5_IJlSB_lEEESI_SJ_NS4_8TiledMMAINS4_8MMA_AtomIJNS4_4SM904GMMA30MMA_64x64x32_F32E4M3E4M3_SS_TNILNSN_7ScaleInE1ELSP_1EEEEEENS4_6LayoutINS5_IJNSA_ILi2EEESB_SB_EEENS5_IJSB_NSA_ILi0EEESV_EEEEENS5_IJNS4_10UnderscoreESY_SY_EEEEENS4_13SM90_TMA_LOADENS4_14ComposedLayoutINS4_7SwizzleILi3ELi4ELi3EEENS4_18smem_ptr_flag_bitsILi8EEENSS_INS5_IJNSA_ILi8EEESF_EEENS5_IJSF_SB_EEEEEEEvNS4_8identityES11_S1B_vS1C_EENS_8epilogue10collective6detail29Sm90TmaWarpSpecializedAdapterINS1F_15DefaultEpilogueISI_SJ_SJ_NS1E_6thread17LinearCombinationISI_Li1EffLNS1J_9ScaleType4KindE0ELNS_15FloatRoundStyleE2ESI_EENS1_15EpilogueDefaultEEEEEvvEEEEvNT_6ParamsE:
	.zero		1664


//--------------------- SYMBOLS --------------------------

	.type		.nv.reservedSmem.offset0,@object
	.size		.nv.reservedSmem.offset0,0x4
